	.target	sm_90a

	.elftype	@"ET_EXEC"


//--------------------- .note.nv.tkinfo           --------------------------
	.section	.note.nv.tkinfo,"",@"SHT_NOTE"
	.sectionflags	@"SHF_NOTE_NV_TKINFO"
	.tkinfo
        /*0018*/ 	.word	0x00000002
        /*0030*/ 	.string	""
        /*0030*/ 	.string	"ptxas"
        /*0030*/ 	.string	"Cuda compilation tools, release 13.0, V13.0.88"
        /*0030*/ 	.string	"Build cuda_13.0.r13.0/compiler.36424714_0"
        /*0030*/ 	.string	"-arch sm_90a -m 64 "



//--------------------- .note.nv.cuinfo           --------------------------
	.section	.note.nv.cuinfo,"",@"SHT_NOTE"
	.sectionflags	@"SHF_NOTE_NV_CUINFO"
        /*0018*/ 	.short	0x0002
        /*001a*/ 	.short	0x005a
        /*001c*/ 	.short	0x0082
	.zero		2


//--------------------- .nv.info                  --------------------------
	.section	.nv.info,"",@"SHT_CUDA_INFO"
	.align	4


	//----- nvinfo : EIATTR_REGCOUNT
	.align		4
        /*0000*/ 	.byte	0x04, 0x2f
        /*0002*/ 	.short	(.L_15 - .L_14)
	.align		4
.L_14:
        /*0004*/ 	.word	index@(_ZN7cutlass13device_kernelINS_4gemm6kernel13GemmUniversalIN4cute5tupleIJiiiiEEENS1_10collective13CollectiveMmaINS1_34MainloopSm90TmaGmmaWarpSpecializedILi3ENS5_IJNS4_1CILi4EEESB_NSA_ILi1EEEEEENS1_35KernelTmaWarpSpecializedCooperativeEEENS5_IJNSA_ILi128EEESG_NSA_ILi64EEEEEENS_6half_tENS5_IJSC_llEEESJ_NS5_IJlSC_lEEENS4_8TiledMMAINS4_8MMA_AtomIJNS4_4SM904GMMA26MMA_64x128x16_F32F16F16_SSILNSP_5MajorE1ELSR_0ELNSP_7ScaleInE1ELSS_1EEEEEENS4_6LayoutINS5_IJNSA_ILi2EEESC_SC_EEENS5_IJSC_NSA_ILi0EEESY_EEEEENS5_IJNS4_10UnderscoreES11_S11_EEEEENS4_23SM90_TMA_LOAD_MULTICASTENS4_14ComposedLayoutINS4_7SwizzleILi3ELi4ELi3EEENS4_18smem_ptr_flag_bitsILi16EEENSV_INS5_IJSH_NSA_ILi8EEEEEENS5_IJSC_SH_EEEEEEEvNS4_8identityES14_NS15_IS17_S19_NSV_INS5_IJS1A_SH_EEENS5_IJSH_SC_EEEEEEEvS1F_EENS_8epilogue10collective6detail29Sm90TmaWarpSpecializedAdapterINS1M_15DefaultEpilogueISJ_SL_SL_NS1L_6thread17LinearCombinationISJ_Li1EffLNS1Q_9ScaleType4KindE0ELNS_15FloatRoundStyleE2ESJ_EENS1_15EpilogueDefaultEEEEEvvEEEEvNT_6ParamsE)
        /*0008*/ 	.word	0x000000a8


	//----- nvinfo : EIATTR_FRAME_SIZE
	.align		4
.L_15:
        /*000c*/ 	.byte	0x04, 0x11
        /*000e*/ 	.short	(.L_17 - .L_16)
	.align		4
.L_16:
        /*0010*/ 	.word	index@(_ZN7cutlass13device_kernelINS_4gemm6kernel13GemmUniversalIN4cute5tupleIJiiiiEEENS1_10collective13CollectiveMmaINS1_34MainloopSm90TmaGmmaWarpSpecializedILi3ENS5_IJNS4_1CILi4EEESB_NSA_ILi1EEEEEENS1_35KernelTmaWarpSpecializedCooperativeEEENS5_IJNSA_ILi128EEESG_NSA_ILi64EEEEEENS_6half_tENS5_IJSC_llEEESJ_NS5_IJlSC_lEEENS4_8TiledMMAINS4_8MMA_AtomIJNS4_4SM904GMMA26MMA_64x128x16_F32F16F16_SSILNSP_5MajorE1ELSR_0ELNSP_7ScaleInE1ELSS_1EEEEEENS4_6LayoutINS5_IJNSA_ILi2EEESC_SC_EEENS5_IJSC_NSA_ILi0EEESY_EEEEENS5_IJNS4_10UnderscoreES11_S11_EEEEENS4_23SM90_TMA_LOAD_MULTICASTENS4_14ComposedLayoutINS4_7SwizzleILi3ELi4ELi3EEENS4_18smem_ptr_flag_bitsILi16EEENSV_INS5_IJSH_NSA_ILi8EEEEEENS5_IJSC_SH_EEEEEEEvNS4_8identityES14_NS15_IS17_S19_NSV_INS5_IJS1A_SH_EEENS5_IJSH_SC_EEEEEEEvS1F_EENS_8epilogue10collective6detail29Sm90TmaWarpSpecializedAdapterINS1M_15DefaultEpilogueISJ_SL_SL_NS1L_6thread17LinearCombinationISJ_Li1EffLNS1Q_9ScaleType4KindE0ELNS_15FloatRoundStyleE2ESJ_EENS1_15EpilogueDefaultEEEEEvvEEEEvNT_6ParamsE)
        /*0014*/ 	.word	0x00000000


	//----- nvinfo : EIATTR_MIN_STACK_SIZE
	.align		4
.L_17:
        /*0018*/ 	.byte	0x04, 0x12
        /*001a*/ 	.short	(.L_19 - .L_18)
	.align		4
.L_18:
        /*001c*/ 	.word	index@(_ZN7cutlass13device_kernelINS_4gemm6kernel13GemmUniversalIN4cute5tupleIJiiiiEEENS1_10collective13CollectiveMmaINS1_34MainloopSm90TmaGmmaWarpSpecializedILi3ENS5_IJNS4_1CILi4EEESB_NSA_ILi1EEEEEENS1_35KernelTmaWarpSpecializedCooperativeEEENS5_IJNSA_ILi128EEESG_NSA_ILi64EEEEEENS_6half_tENS5_IJSC_llEEESJ_NS5_IJlSC_lEEENS4_8TiledMMAINS4_8MMA_AtomIJNS4_4SM904GMMA26MMA_64x128x16_F32F16F16_SSILNSP_5MajorE1ELSR_0ELNSP_7ScaleInE1ELSS_1EEEEEENS4_6LayoutINS5_IJNSA_ILi2EEESC_SC_EEENS5_IJSC_NSA_ILi0EEESY_EEEEENS5_IJNS4_10UnderscoreES11_S11_EEEEENS4_23SM90_TMA_LOAD_MULTICASTENS4_14ComposedLayoutINS4_7SwizzleILi3ELi4ELi3EEENS4_18smem_ptr_flag_bitsILi16EEENSV_INS5_IJSH_NSA_ILi8EEEEEENS5_IJSC_SH_EEEEEEEvNS4_8identityES14_NS15_IS17_S19_NSV_INS5_IJS1A_SH_EEENS5_IJSH_SC_EEEEEEEvS1F_EENS_8epilogue10collective6detail29Sm90TmaWarpSpecializedAdapterINS1M_15DefaultEpilogueISJ_SL_SL_NS1L_6thread17LinearCombinationISJ_Li1EffLNS1Q_9ScaleType4KindE0ELNS_15FloatRoundStyleE2ESJ_EENS1_15EpilogueDefaultEEEEEvvEEEEvNT_6ParamsE)
        /*0020*/ 	.word	0x00000000
.L_19:


//--------------------- .nv.compat                --------------------------
	.section	.nv.compat,"",@"SHT_CUDA_COMPAT_INFO"
	.align	4
        /*0000*/ 	.byte	0x02, 0x09, 0x01, 0x00, 0x02, 0x02, 0x04, 0x00, 0x02, 0x05, 0x05, 0x00, 0x03, 0x07, 0x01, 0x01
        /*0010*/ 	.byte	0x02, 0x03, 0x01, 0x00, 0x02, 0x06, 0x01, 0x00, 0x04, 0x0b, 0x08, 0x00, 0x00, 0x00, 0x00, 0x00
        /*0020*/ 	.byte	0x00, 0x00, 0x00, 0x00


//--------------------- .nv.info._ZN7cutlass13device_kernelINS_4gemm6kernel13GemmUniversalIN4cute5tupleIJiiiiEEENS1_10collective13CollectiveMmaINS1_34MainloopSm90TmaGmmaWarpSpecializedILi3ENS5_IJNS4_1CILi4EEESB_NSA_ILi1EEEEEENS1_35KernelTmaWarpSpecializedCooperativeEEENS5_IJNSA_ILi128EEESG_NSA_ILi64EEEEEENS_6half_tENS5_IJSC_llEEESJ_NS5_IJlSC_lEEENS4_8TiledMMAINS4_8MMA_AtomIJNS4_4SM904GMMA26MMA_64x128x16_F32F16F16_SSILNSP_5MajorE1ELSR_0ELNSP_7ScaleInE1ELSS_1EEEEEENS4_6LayoutINS5_IJNSA_ILi2EEESC_SC_EEENS5_IJSC_NSA_ILi0EEESY_EEEEENS5_IJNS4_10UnderscoreES11_S11_EEEEENS4_23SM90_TMA_LOAD_MULTICASTENS4_14ComposedLayoutINS4_7SwizzleILi3ELi4ELi3EEENS4_18smem_ptr_flag_bitsILi16EEENSV_INS5_IJSH_NSA_ILi8EEEEEENS5_IJSC_SH_EEEEEEEvNS4_8identityES14_NS15_IS17_S19_NSV_INS5_IJS1A_SH_EEENS5_IJSH_SC_EEEEEEEvS1F_EENS_8epilogue10collective6detail29Sm90TmaWarpSpecializedAdapterINS1M_15DefaultEpilogueISJ_SL_SL_NS1L_6thread17LinearCombinationISJ_Li1EffLNS1Q_9ScaleType4KindE0ELNS_15FloatRoundStyleE2ESJ_EENS1_15EpilogueDefaultEEEEEvvEEEEvNT_6ParamsE --------------------------
	.section	.nv.info._ZN7cutlass13device_kernelINS_4gemm6kernel13GemmUniversalIN4cute5tupleIJiiiiEEENS1_10collective13CollectiveMmaINS1_34MainloopSm90TmaGmmaWarpSpecializedILi3ENS5_IJNS4_1CILi4EEESB_NSA_ILi1EEEEEENS1_35KernelTmaWarpSpecializedCooperativeEEENS5_IJNSA_ILi128EEESG_NSA_ILi64EEEEEENS_6half_tENS5_IJSC_llEEESJ_NS5_IJlSC_lEEENS4_8TiledMMAINS4_8MMA_AtomIJNS4_4SM904GMMA26MMA_64x128x16_F32F16F16_SSILNSP_5MajorE1ELSR_0ELNSP_7ScaleInE1ELSS_1EEEEEENS4_6LayoutINS5_IJNSA_ILi2EEESC_SC_EEENS5_IJSC_NSA_ILi0EEESY_EEEEENS5_IJNS4_10UnderscoreES11_S11_EEEEENS4_23SM90_TMA_LOAD_MULTICASTENS4_14ComposedLayoutINS4_7SwizzleILi3ELi4ELi3EEENS4_18smem_ptr_flag_bitsILi16EEENSV_INS5_IJSH_NSA_ILi8EEEEEENS5_IJSC_SH_EEEEEEEvNS4_8identityES14_NS15_IS17_S19_NSV_INS5_IJS1A_SH_EEENS5_IJSH_SC_EEEEEEEvS1F_EENS_8epilogue10collective6detail29Sm90TmaWarpSpecializedAdapterINS1M_15DefaultEpilogueISJ_SL_SL_NS1L_6thread17LinearCombinationISJ_Li1EffLNS1Q_9ScaleType4KindE0ELNS_15FloatRoundStyleE2ESJ_EENS1_15EpilogueDefaultEEEEEvvEEEEvNT_6ParamsE,"",@"SHT_CUDA_INFO"
	.sectionflags	@""
	.align	4


	//----- nvinfo : EIATTR_CUDA_API_VERSION
	.align		4
        /*0000*/ 	.byte	0x04, 0x37
        /*0002*/ 	.short	(.L_21 - .L_20)
.L_20:
        /*0004*/ 	.word	0x00000082


	//----- nvinfo : EIATTR_KPARAM_INFO
	.align		4
.L_21:
        /*0008*/ 	.byte	0x04, 0x17
        /*000a*/ 	.short	(.L_23 - .L_22)
.L_22:
        /*000c*/ 	.word	0x00000000
        /*0010*/ 	.short	0x0000
        /*0012*/ 	.short	0x0070
        /*0014*/ 	.byte	0x00, 0xf0, 0x01, 0x10


	//----- nvinfo : EIATTR_SPARSE_MMA_MASK
	.align		4
.L_23:
        /*0018*/ 	.byte	0x03, 0x50
        /*001a*/ 	.short	0x0000


	//----- nvinfo : EIATTR_MAXREG_COUNT
	.align		4
        /*001c*/ 	.byte	0x03, 0x1b
        /*001e*/ 	.short	0x00a8


	//----- nvinfo : EIATTR_NUM_BARRIERS
	.align		4
        /*0020*/ 	.byte	0x02, 0x4c
        /*0022*/ 	.byte	0x01
	.zero		1


	//----- nvinfo : EIATTR_EXTERNS
	.align		4
        /*0024*/ 	.byte	0x04, 0x0f
        /*0026*/ 	.short	(.L_25 - .L_24)


	//   ....[0]....
	.align		4
.L_24:
        /*0028*/ 	.word	index@(__assertfail)


	//----- nvinfo : EIATTR_MERCURY_ISA_VERSION
	.align		4
.L_25:
        /*002c*/ 	.byte	0x03, 0x5f
        /*002e*/ 	.short	0x0101


	//----- nvinfo : EIATTR_INT_WARP_WIDE_INSTR_OFFSETS
	.align		4
        /*0030*/ 	.byte	0x04, 0x31
        /*0032*/ 	.short	(.L_27 - .L_26)


	//   ....[0]....
.L_26:
        /*0034*/ 	.word	0x000004c0


	//   ....[1]....
        /*0038*/ 	.word	0x000004e0


	//   ....[2]....
        /*003c*/ 	.word	0x00000690


	//   ....[3]....
        /*0040*/ 	.word	0x00001ef0


	//----- nvinfo : EIATTR_COOP_GROUP_MASK_REGIDS
	.align		4
.L_27:
        /*0044*/ 	.byte	0x04, 0x29
        /*0046*/ 	.short	(.L_29 - .L_28)


	//   ....[0]....
.L_28:
        /*0048*/ 	.word	0xffffffff


	//   ....[1]....
        /*004c*/ 	.word	0xffffffff


	//   ....[2]....
        /*0050*/ 	.word	0xffffffff


	//   ....[3]....
        /*0054*/ 	.word	0xffffffff


	//   ....[4]....
        /*0058*/ 	.word	0xffffffff


	//   ....[5]....
        /*005c*/ 	.word	0xffffffff


	//----- nvinfo : EIATTR_COOP_GROUP_INSTR_OFFSETS
	.align		4
.L_29:
        /*0060*/ 	.byte	0x04, 0x28
        /*0062*/ 	.short	(.L_31 - .L_30)


	//   ....[0]....
.L_30:
        /*0064*/ 	.word	0x00000060


	//   ....[1]....
        /*0068*/ 	.word	0x00000070


	//   ....[2]....
        /*006c*/ 	.word	0x00000130


	//   ....[3]....
        /*0070*/ 	.word	0x000002e0


	//   ....[4]....
        /*0074*/ 	.word	0x00000800


	//   ....[5]....
        /*0078*/ 	.word	0x00001480


	//----- nvinfo : EIATTR_REG_RECONFIG
	.align		4
.L_31:
        /*007c*/ 	.byte	0x01, 0x54
	.zero		2


	//----- nvinfo : EIATTR_SYSCALL_OFFSETS
	.align		4
        /*0080*/ 	.byte	0x04, 0x46
        /*0082*/ 	.short	(.L_33 - .L_32)


	//   ....[0]....
.L_32:
        /*0084*/ 	.word	0x00001660


	//----- nvinfo : EIATTR_MBARRIER_INSTR_OFFSETS
	.align		4
.L_33:
        /*0088*/ 	.byte	0x04, 0x39
        /*008a*/ 	.short	(.L_35 - .L_34)


	//   ....[0]....
.L_34:
        /*008c*/ 	.word	0x00000250
        /*0090*/ 	.word	0x000000ff
        /*0094*/ 	.word	0x00000000
        /*0098*/ 	.short	0x0100
        /*009a*/ 	.byte	0x08
	.zero		1


	//   ....[1]....
        /*009c*/ 	.word	0x00000260
        /*00a0*/ 	.word	0x000000ff
        /*00a4*/ 	.word	0x00000018
        /*00a8*/ 	.short	0x0100
        /*00aa*/ 	.byte	0x08
	.zero		1


	//   ....[2]....
        /*00ac*/ 	.word	0x00000270
        /*00b0*/ 	.word	0x000000ff
        /*00b4*/ 	.word	0x00000008
        /*00b8*/ 	.short	0x0100
        /*00ba*/ 	.byte	0x08
	.zero		1


	//   ....[3]....
        /*00bc*/ 	.word	0x00000280
        /*00c0*/ 	.word	0x000000ff
        /*00c4*/ 	.word	0x00000020
        /*00c8*/ 	.short	0x0100
        /*00ca*/ 	.byte	0x08
	.zero		1


	//   ....[4]....
        /*00cc*/ 	.word	0x00000290
        /*00d0*/ 	.word	0x000000ff
        /*00d4*/ 	.word	0x00000010
        /*00d8*/ 	.short	0x0100
        /*00da*/ 	.byte	0x08
	.zero		1


	//   ....[5]....
        /*00dc*/ 	.word	0x000002a0
        /*00e0*/ 	.word	0x000000ff
        /*00e4*/ 	.word	0x00000028
        /*00e8*/ 	.short	0x0100
        /*00ea*/ 	.byte	0x08
	.zero		1


	//   ....[6]....
        /*00ec*/ 	.word	0x00000710
        /*00f0*/ 	.word	0x000000ff
        /*00f4*/ 	.word	0x00000040
        /*00f8*/ 	.short	0x0100
        /*00fa*/ 	.byte	0x06
	.zero		1


	//   ....[7]....
        /*00fc*/ 	.word	0x000007b0
        /*0100*/ 	.word	0x000000ff
        /*0104*/ 	.word	0x00000048
        /*0108*/ 	.short	0x0100
        /*010a*/ 	.byte	0x06
	.zero		1


	//   ....[8]....
        /*010c*/ 	.word	0x00001720
        /*0110*/ 	.word	0x00000003
        /*0114*/ 	.word	0x00000000
        /*0118*/ 	.short	0x010a
        /*011a*/ 	.byte	0x3f
	.zero		1


	//   ....[9]....
        /*011c*/ 	.word	0x00001780
        /*0120*/ 	.word	0x00000003
        /*0124*/ 	.word	0x00000000
        /*0128*/ 	.short	0x010a
        /*012a*/ 	.byte	0x3f
	.zero		1


	//   ....[10]....
        /*012c*/ 	.word	0x00001b00
        /*0130*/ 	.word	0x00000005
        /*0134*/ 	.word	0x00000000
        /*0138*/ 	.short	0x010a
        /*013a*/ 	.byte	0x3f
	.zero		1


	//   ....[11]....
        /*013c*/ 	.word	0x00001b40
        /*0140*/ 	.word	0x00000005
        /*0144*/ 	.word	0x00000000
        /*0148*/ 	.short	0x010a
        /*014a*/ 	.byte	0x3f
	.zero		1


	//   ....[12]....
        /*014c*/ 	.word	0x00001da0
        /*0150*/ 	.word	0x00000004
        /*0154*/ 	.word	0x00000000
        /*0158*/ 	.short	0x0101
        /*015a*/ 	.byte	0x3f
	.zero		1


	//   ....[13]....
        /*015c*/ 	.word	0x00001f90
        /*0160*/ 	.word	0x00000000
        /*0164*/ 	.word	0x00000000
        /*0168*/ 	.short	0x0101
        /*016a*/ 	.byte	0x3f
	.zero		1


	//   ....[14]....
        /*016c*/ 	.word	0x00007200
        /*0170*/ 	.word	0x00000015
        /*0174*/ 	.word	0x00000018
        /*0178*/ 	.short	0x010a
        /*017a*/ 	.byte	0x3f
	.zero		1


	//   ....[15]....
        /*017c*/ 	.word	0x00007630
        /*0180*/ 	.word	0x00000006
        /*0184*/ 	.word	0x00000048
        /*0188*/ 	.short	0x0101
        /*018a*/ 	.byte	0x3f
	.zero		1


	//   ....[16]....
        /*018c*/ 	.word	0x00007d60
        /*0190*/ 	.word	0x00000007
        /*0194*/ 	.word	0x00000000
        /*0198*/ 	.short	0x010a
        /*019a*/ 	.byte	0x3f
	.zero		1


	//   ....[17]....
        /*019c*/ 	.word	0x00007de0
        /*01a0*/ 	.word	0x00000006
        /*01a4*/ 	.word	0x00000000
        /*01a8*/ 	.short	0x010a
        /*01aa*/ 	.byte	0x3f
	.zero		1


	//   ....[18]....
        /*01ac*/ 	.word	0x00007e70
        /*01b0*/ 	.word	0x00000003
        /*01b4*/ 	.word	0x00000000
        /*01b8*/ 	.short	0x010a
        /*01ba*/ 	.byte	0x3f
	.zero		1


	//   ....[19]....
        /*01bc*/ 	.word	0x00007ed0
        /*01c0*/ 	.word	0x00000003
        /*01c4*/ 	.word	0x00000000
        /*01c8*/ 	.short	0x010a
        /*01ca*/ 	.byte	0x3f
	.zero		1


	//   ....[20]....
        /*01cc*/ 	.word	0x00007f20
        /*01d0*/ 	.word	0x00000005
        /*01d4*/ 	.word	0x00000000
        /*01d8*/ 	.short	0x010a
        /*01da*/ 	.byte	0x3f
	.zero		1


	//   ....[21]....
        /*01dc*/ 	.word	0x00007ff0
        /*01e0*/ 	.word	0x00000015
        /*01e4*/ 	.word	0x00000018
        /*01e8*/ 	.short	0x010a
        /*01ea*/ 	.byte	0x3f
	.zero		1


	//   ....[22]....
        /*01ec*/ 	.word	0x000080c0
        /*01f0*/ 	.word	0x00000007
        /*01f4*/ 	.word	0x00000000
        /*01f8*/ 	.short	0x010a
        /*01fa*/ 	.byte	0x3f
	.zero		1


	//   ....[23]....
        /*01fc*/ 	.word	0x00008110
        /*0200*/ 	.word	0x00000006
        /*0204*/ 	.word	0x00000000
        /*0208*/ 	.short	0x010a
        /*020a*/ 	.byte	0x3f
	.zero		1


	//----- nvinfo : EIATTR_NUM_MBARRIERS
	.align		4
.L_35:
        /*020c*/ 	.byte	0x03, 0x38
        /*020e*/ 	.short	0x0008


	//----- nvinfo : EIATTR_EXIT_INSTR_OFFSETS
	.align		4
        /*0210*/ 	.byte	0x04, 0x1c
        /*0212*/ 	.short	(.L_37 - .L_36)


	//   ....[0]....
.L_36:
        /*0214*/ 	.word	0x000009d0


	//   ....[1]....
        /*0218*/ 	.word	0x000011e0


	//   ....[2]....
        /*021c*/ 	.word	0x00006840


	//   ....[3]....
        /*0220*/ 	.word	0x00006da0


	//   ....[4]....
        /*0224*/ 	.word	0x00007ec0


	//----- nvinfo : EIATTR_MAX_THREADS
	.align		4
.L_37:
        /*0228*/ 	.byte	0x04, 0x05
        /*022a*/ 	.short	(.L_39 - .L_38)
.L_38:
        /*022c*/ 	.word	0x00000180
        /*0230*/ 	.word	0x00000001
        /*0234*/ 	.word	0x00000001


	//----- nvinfo : EIATTR_CRS_STACK_SIZE
	.align		4
.L_39:
        /*0238*/ 	.byte	0x04, 0x1e
        /*023a*/ 	.short	(.L_41 - .L_40)
.L_40:
        /*023c*/ 	.word	0x00000000


	//----- nvinfo : EIATTR_CBANK_PARAM_SIZE
	.align		4
.L_41:
        /*0240*/ 	.byte	0x03, 0x19
        /*0242*/ 	.short	0x0470


	//----- nvinfo : EIATTR_PARAM_CBANK
	.align		4
        /*0244*/ 	.byte	0x04, 0x0a
        /*0246*/ 	.short	(.L_43 - .L_42)
	.align		4
.L_42:
        /*0248*/ 	.word	index@(.nv.constant0._ZN7cutlass13device_kernelINS_4gemm6kernel13GemmUniversalIN4cute5tupleIJiiiiEEENS1_10collective13CollectiveMmaINS1_34MainloopSm90TmaGmmaWarpSpecializedILi3ENS5_IJNS4_1CILi4EEESB_NSA_ILi1EEEEEENS1_35KernelTmaWarpSpecializedCooperativeEEENS5_IJNSA_ILi128EEESG_NSA_ILi64EEEEEENS_6half_tENS5_IJSC_llEEESJ_NS5_IJlSC_lEEENS4_8TiledMMAINS4_8MMA_AtomIJNS4_4SM904GMMA26MMA_64x128x16_F32F16F16_SSILNSP_5MajorE1ELSR_0ELNSP_7ScaleInE1ELSS_1EEEEEENS4_6LayoutINS5_IJNSA_ILi2EEESC_SC_EEENS5_IJSC_NSA_ILi0EEESY_EEEEENS5_IJNS4_10UnderscoreES11_S11_EEEEENS4_23SM90_TMA_LOAD_MULTICASTENS4_14ComposedLayoutINS4_7SwizzleILi3ELi4ELi3EEENS4_18smem_ptr_flag_bitsILi16EEENSV_INS5_IJSH_NSA_ILi8EEEEEENS5_IJSC_SH_EEEEEEEvNS4_8identityES14_NS15_IS17_S19_NSV_INS5_IJS1A_SH_EEENS5_IJSH_SC_EEEEEEEvS1F_EENS_8epilogue10collective6detail29Sm90TmaWarpSpecializedAdapterINS1M_15DefaultEpilogueISJ_SL_SL_NS1L_6thread17LinearCombinationISJ_Li1EffLNS1Q_9ScaleType4KindE0ELNS_15FloatRoundStyleE2ESJ_EENS1_15EpilogueDefaultEEEEEvvEEEEvNT_6ParamsE)
        /*024c*/ 	.short	0x0210
        /*024e*/ 	.short	0x0470


	//----- nvinfo : EIATTR_SW_WAR
	.align		4
.L_43:
        /*0250*/ 	.byte	0x04, 0x36
        /*0252*/ 	.short	(.L_45 - .L_44)
.L_44:
        /*0254*/ 	.word	0x00000008
.L_45:


//--------------------- .nv.callgraph             --------------------------
	.section	.nv.callgraph,"",@"SHT_CUDA_CALLGRAPH"
	.align	4
	.sectionentsize	8
	.align		4
        /*0000*/ 	.word	0x00000000
	.align		4
        /*0004*/ 	.word	0xffffffff
	.align		4
        /*0008*/ 	.word	index@(_ZN7cutlass13device_kernelINS_4gemm6kernel13GemmUniversalIN4cute5tupleIJiiiiEEENS1_10collective13CollectiveMmaINS1_34MainloopSm90TmaGmmaWarpSpecializedILi3ENS5_IJNS4_1CILi4EEESB_NSA_ILi1EEEEEENS1_35KernelTmaWarpSpecializedCooperativeEEENS5_IJNSA_ILi128EEESG_NSA_ILi64EEEEEENS_6half_tENS5_IJSC_llEEESJ_NS5_IJlSC_lEEENS4_8TiledMMAINS4_8MMA_AtomIJNS4_4SM904GMMA26MMA_64x128x16_F32F16F16_SSILNSP_5MajorE1ELSR_0ELNSP_7ScaleInE1ELSS_1EEEEEENS4_6LayoutINS5_IJNSA_ILi2EEESC_SC_EEENS5_IJSC_NSA_ILi0EEESY_EEEEENS5_IJNS4_10UnderscoreES11_S11_EEEEENS4_23SM90_TMA_LOAD_MULTICASTENS4_14ComposedLayoutINS4_7SwizzleILi3ELi4ELi3EEENS4_18smem_ptr_flag_bitsILi16EEENSV_INS5_IJSH_NSA_ILi8EEEEEENS5_IJSC_SH_EEEEEEEvNS4_8identityES14_NS15_IS17_S19_NSV_INS5_IJS1A_SH_EEENS5_IJSH_SC_EEEEEEEvS1F_EENS_8epilogue10collective6detail29Sm90TmaWarpSpecializedAdapterINS1M_15DefaultEpilogueISJ_SL_SL_NS1L_6thread17LinearCombinationISJ_Li1EffLNS1Q_9ScaleType4KindE0ELNS_15FloatRoundStyleE2ESJ_EENS1_15EpilogueDefaultEEEEEvvEEEEvNT_6ParamsE)
	.align		4
        /*000c*/ 	.word	index@(__assertfail)
	.align		4
        /*0010*/ 	.word	0x00000000
	.align		4
        /*0014*/ 	.word	0xfffffffe
	.align		4
        /*0018*/ 	.word	0x00000000
	.align		4
        /*001c*/ 	.word	0xfffffffd
	.align		4
        /*0020*/ 	.word	0x00000000
	.align		4
        /*0024*/ 	.word	0xfffffffc


//--------------------- .nv.constant4             --------------------------
	.section	.nv.constant4,"a",@progbits
	.align	8
	.align		8
.nv.constant4:
        /*0000*/ 	.dword	__assertfail
	.align		8
        /*0008*/ 	.dword	__unnamed_1
	.align		8
        /*0010*/ 	.dword	_ZN40_INTERNAL_2901e894_4_k_cu_40203214_293314cuda3std3__45__cpo5beginE
	.align		8
        /*0018*/ 	.dword	_ZN40_INTERNAL_2901e894_4_k_cu_40203214_293314cuda3std3__45__cpo3endE
	.align		8
        /*0020*/ 	.dword	_ZN40_INTERNAL_2901e894_4_k_cu_40203214_293314cuda3std3__45__cpo6cbeginE
	.align		8
        /*0028*/ 	.dword	_ZN40_INTERNAL_2901e894_4_k_cu_40203214_293314cuda3std3__45__cpo4cendE
	.align		8
        /*0030*/ 	.dword	_ZN40_INTERNAL_2901e894_4_k_cu_40203214_293314cuda3std3__442_GLOBAL__N__2901e894_4_k_cu_40203214_293316ignoreE
	.align		8
        /*0038*/ 	.dword	_ZN40_INTERNAL_2901e894_4_k_cu_40203214_293314cuda3std3__419piecewise_constructE
	.align		8
        /*0040*/ 	.dword	_ZN40_INTERNAL_2901e894_4_k_cu_40203214_293314cuda3std3__48in_placeE
	.align		8
        /*0048*/ 	.dword	_ZN40_INTERNAL_2901e894_4_k_cu_40203214_293314cuda3std6ranges3__45__cpo4swapE
	.align		8
        /*0050*/ 	.dword	_ZN40_INTERNAL_2901e894_4_k_cu_40203214_293314cuda3std6ranges3__45__cpo9iter_moveE
	.align		8
        /*0058*/ 	.dword	_ZN40_INTERNAL_2901e894_4_k_cu_40203214_293314cute7productE
	.align		8
        /*0060*/ 	.dword	_ZN40_INTERNAL_2901e894_4_k_cu_40203214_293314cute1_E
	.align		8
        /*0068*/ 	.dword	$str$22
	.align		8
        /*0070*/ 	.dword	$str$23


//--------------------- .text._ZN7cutlass13device_kernelINS_4gemm6kernel13GemmUniversalIN4cute5tupleIJiiiiEEENS1_10collective13CollectiveMmaINS1_34MainloopSm90TmaGmmaWarpSpecializedILi3ENS5_IJNS4_1CILi4EEESB_NSA_ILi1EEEEEENS1_35KernelTmaWarpSpecializedCooperativeEEENS5_IJNSA_ILi128EEESG_NSA_ILi64EEEEEENS_6half_tENS5_IJSC_llEEESJ_NS5_IJlSC_lEEENS4_8TiledMMAINS4_8MMA_AtomIJNS4_4SM904GMMA26MMA_64x128x16_F32F16F16_SSILNSP_5MajorE1ELSR_0ELNSP_7ScaleInE1ELSS_1EEEEEENS4_6LayoutINS5_IJNSA_ILi2EEESC_SC_EEENS5_IJSC_NSA_ILi0EEESY_EEEEENS5_IJNS4_10UnderscoreES11_S11_EEEEENS4_23SM90_TMA_LOAD_MULTICASTENS4_14ComposedLayoutINS4_7SwizzleILi3ELi4ELi3EEENS4_18smem_ptr_flag_bitsILi16EEENSV_INS5_IJSH_NSA_ILi8EEEEEENS5_IJSC_SH_EEEEEEEvNS4_8identityES14_NS15_IS17_S19_NSV_INS5_IJS1A_SH_EEENS5_IJSH_SC_EEEEEEEvS1F_EENS_8epilogue10collective6detail29Sm90TmaWarpSpecializedAdapterINS1M_15DefaultEpilogueISJ_SL_SL_NS1L_6thread17LinearCombinationISJ_Li1EffLNS1Q_9ScaleType4KindE0ELNS_15FloatRoundStyleE2ESJ_EENS1_15EpilogueDefaultEEEEEvvEEEEvNT_6ParamsE --------------------------
	.section	.text._ZN7cutlass13device_kernelINS_4gemm6kernel13GemmUniversalIN4cute5tupleIJiiiiEEENS1_10collective13CollectiveMmaINS1_34MainloopSm90TmaGmmaWarpSpecializedILi3ENS5_IJNS4_1CILi4EEESB_NSA_ILi1EEEEEENS1_35KernelTmaWarpSpecializedCooperativeEEENS5_IJNSA_ILi128EEESG_NSA_ILi64EEEEEENS_6half_tENS5_IJSC_llEEESJ_NS5_IJlSC_lEEENS4_8TiledMMAINS4_8MMA_AtomIJNS4_4SM904GMMA26MMA_64x128x16_F32F16F16_SSILNSP_5MajorE1ELSR_0ELNSP_7ScaleInE1ELSS_1EEEEEENS4_6LayoutINS5_IJNSA_ILi2EEESC_SC_EEENS5_IJSC_NSA_ILi0EEESY_EEEEENS5_IJNS4_10UnderscoreES11_S11_EEEEENS4_23SM90_TMA_LOAD_MULTICASTENS4_14ComposedLayoutINS4_7SwizzleILi3ELi4ELi3EEENS4_18smem_ptr_flag_bitsILi16EEENSV_INS5_IJSH_NSA_ILi8EEEEEENS5_IJSC_SH_EEEEEEEvNS4_8identityES14_NS15_IS17_S19_NSV_INS5_IJS1A_SH_EEENS5_IJSH_SC_EEEEEEEvS1F_EENS_8epilogue10collective6detail29Sm90TmaWarpSpecializedAdapterINS1M_15DefaultEpilogueISJ_SL_SL_NS1L_6thread17LinearCombinationISJ_Li1EffLNS1Q_9ScaleType4KindE0ELNS_15FloatRoundStyleE2ESJ_EENS1_15EpilogueDefaultEEEEEvvEEEEvNT_6ParamsE,"ax",@progbits
	.align	128
.text._ZN7cutlass13device_kernelINS_4gemm6kernel13GemmUniversalIN4cute5tupleIJiiiiEEENS1_10collective13CollectiveMmaINS1_34MainloopSm90TmaGmmaWarpSpecializedILi3ENS5_IJNS4_1CILi4EEESB_NSA_ILi1EEEEEENS1_35KernelTmaWarpSpecializedCooperativeEEENS5_IJNSA_ILi128EEESG_NSA_ILi64EEEEEENS_6half_tENS5_IJSC_llEEESJ_NS5_IJlSC_lEEENS4_8TiledMMAINS4_8MMA_AtomIJNS4_4SM904GMMA26MMA_64x128x16_F32F16F16_SSILNSP_5MajorE1ELSR_0ELNSP_7ScaleInE1ELSS_1EEEEEENS4_6LayoutINS5_IJNSA_ILi2EEESC_SC_EEENS5_IJSC_NSA_ILi0EEESY_EEEEENS5_IJNS4_10UnderscoreES11_S11_EEEEENS4_23SM90_TMA_LOAD_MULTICASTENS4_14ComposedLayoutINS4_7SwizzleILi3ELi4ELi3EEENS4_18smem_ptr_flag_bitsILi16EEENSV_INS5_IJSH_NSA_ILi8EEEEEENS5_IJSC_SH_EEEEEEEvNS4_8identityES14_NS15_IS17_S19_NSV_INS5_IJS1A_SH_EEENS5_IJSH_SC_EEEEEEEvS1F_EENS_8epilogue10collective6detail29Sm90TmaWarpSpecializedAdapterINS1M_15DefaultEpilogueISJ_SL_SL_NS1L_6thread17LinearCombinationISJ_Li1EffLNS1Q_9ScaleType4KindE0ELNS_15FloatRoundStyleE2ESJ_EENS1_15EpilogueDefaultEEEEEvvEEEEvNT_6ParamsE:
        .type           _ZN7cutlass13device_kernelINS_4gemm6kernel13GemmUniversalIN4cute5tupleIJiiiiEEENS1_10collective13CollectiveMmaINS1_34MainloopSm90TmaGmmaWarpSpecializedILi3ENS5_IJNS4_1CILi4EEESB_NSA_ILi1EEEEEENS1_35KernelTmaWarpSpecializedCooperativeEEENS5_IJNSA_ILi128EEESG_NSA_ILi64EEEEEENS_6half_tENS5_IJSC_llEEESJ_NS5_IJlSC_lEEENS4_8TiledMMAINS4_8MMA_AtomIJNS4_4SM904GMMA26MMA_64x128x16_F32F16F16_SSILNSP_5MajorE1ELSR_0ELNSP_7ScaleInE1ELSS_1EEEEEENS4_6LayoutINS5_IJNSA_ILi2EEESC_SC_EEENS5_IJSC_NSA_ILi0EEESY_EEEEENS5_IJNS4_10UnderscoreES11_S11_EEEEENS4_23SM90_TMA_LOAD_MULTICASTENS4_14ComposedLayoutINS4_7SwizzleILi3ELi4ELi3EEENS4_18smem_ptr_flag_bitsILi16EEENSV_INS5_IJSH_NSA_ILi8EEEEEENS5_IJSC_SH_EEEEEEEvNS4_8identityES14_NS15_IS17_S19_NSV_INS5_IJS1A_SH_EEENS5_IJSH_SC_EEEEEEEvS1F_EENS_8epilogue10collective6detail29Sm90TmaWarpSpecializedAdapterINS1M_15DefaultEpilogueISJ_SL_SL_NS1L_6thread17LinearCombinationISJ_Li1EffLNS1Q_9ScaleType4KindE0ELNS_15FloatRoundStyleE2ESJ_EENS1_15EpilogueDefaultEEEEEvvEEEEvNT_6ParamsE,@function
        .size           _ZN7cutlass13device_kernelINS_4gemm6kernel13GemmUniversalIN4cute5tupleIJiiiiEEENS1_10collective13CollectiveMmaINS1_34MainloopSm90TmaGmmaWarpSpecializedILi3ENS5_IJNS4_1CILi4EEESB_NSA_ILi1EEEEEENS1_35KernelTmaWarpSpecializedCooperativeEEENS5_IJNSA_ILi128EEESG_NSA_ILi64EEEEEENS_6half_tENS5_IJSC_llEEESJ_NS5_IJlSC_lEEENS4_8TiledMMAINS4_8MMA_AtomIJNS4_4SM904GMMA26MMA_64x128x16_F32F16F16_SSILNSP_5MajorE1ELSR_0ELNSP_7ScaleInE1ELSS_1EEEEEENS4_6LayoutINS5_IJNSA_ILi2EEESC_SC_EEENS5_IJSC_NSA_ILi0EEESY_EEEEENS5_IJNS4_10UnderscoreES11_S11_EEEEENS4_23SM90_TMA_LOAD_MULTICASTENS4_14ComposedLayoutINS4_7SwizzleILi3ELi4ELi3EEENS4_18smem_ptr_flag_bitsILi16EEENSV_INS5_IJSH_NSA_ILi8EEEEEENS5_IJSC_SH_EEEEEEEvNS4_8identityES14_NS15_IS17_S19_NSV_INS5_IJS1A_SH_EEENS5_IJSH_SC_EEEEEEEvS1F_EENS_8epilogue10collective6detail29Sm90TmaWarpSpecializedAdapterINS1M_15DefaultEpilogueISJ_SL_SL_NS1L_6thread17LinearCombinationISJ_Li1EffLNS1Q_9ScaleType4KindE0ELNS_15FloatRoundStyleE2ESJ_EENS1_15EpilogueDefaultEEEEEvvEEEEvNT_6ParamsE,(.L_x_195 - _ZN7cutlass13device_kernelINS_4gemm6kernel13GemmUniversalIN4cute5tupleIJiiiiEEENS1_10collective13CollectiveMmaINS1_34MainloopSm90TmaGmmaWarpSpecializedILi3ENS5_IJNS4_1CILi4EEESB_NSA_ILi1EEEEEENS1_35KernelTmaWarpSpecializedCooperativeEEENS5_IJNSA_ILi128EEESG_NSA_ILi64EEEEEENS_6half_tENS5_IJSC_llEEESJ_NS5_IJlSC_lEEENS4_8TiledMMAINS4_8MMA_AtomIJNS4_4SM904GMMA26MMA_64x128x16_F32F16F16_SSILNSP_5MajorE1ELSR_0ELNSP_7ScaleInE1ELSS_1EEEEEENS4_6LayoutINS5_IJNSA_ILi2EEESC_SC_EEENS5_IJSC_NSA_ILi0EEESY_EEEEENS5_IJNS4_10UnderscoreES11_S11_EEEEENS4_23SM90_TMA_LOAD_MULTICASTENS4_14ComposedLayoutINS4_7SwizzleILi3ELi4ELi3EEENS4_18smem_ptr_flag_bitsILi16EEENSV_INS5_IJSH_NSA_ILi8EEEEEENS5_IJSC_SH_EEEEEEEvNS4_8identityES14_NS15_IS17_S19_NSV_INS5_IJS1A_SH_EEENS5_IJSH_SC_EEEEEEEvS1F_EENS_8epilogue10collective6detail29Sm90TmaWarpSpecializedAdapterINS1M_15DefaultEpilogueISJ_SL_SL_NS1L_6thread17LinearCombinationISJ_Li1EffLNS1Q_9ScaleType4KindE0ELNS_15FloatRoundStyleE2ESJ_EENS1_15EpilogueDefaultEEEEEvvEEEEvNT_6ParamsE)
        .other          _ZN7cutlass13device_kernelINS_4gemm6kernel13GemmUniversalIN4cute5tupleIJiiiiEEENS1_10collective13CollectiveMmaINS1_34MainloopSm90TmaGmmaWarpSpecializedILi3ENS5_IJNS4_1CILi4EEESB_NSA_ILi1EEEEEENS1_35KernelTmaWarpSpecializedCooperativeEEENS5_IJNSA_ILi128EEESG_NSA_ILi64EEEEEENS_6half_tENS5_IJSC_llEEESJ_NS5_IJlSC_lEEENS4_8TiledMMAINS4_8MMA_AtomIJNS4_4SM904GMMA26MMA_64x128x16_F32F16F16_SSILNSP_5MajorE1ELSR_0ELNSP_7ScaleInE1ELSS_1EEEEEENS4_6LayoutINS5_IJNSA_ILi2EEESC_SC_EEENS5_IJSC_NSA_ILi0EEESY_EEEEENS5_IJNS4_10UnderscoreES11_S11_EEEEENS4_23SM90_TMA_LOAD_MULTICASTENS4_14ComposedLayoutINS4_7SwizzleILi3ELi4ELi3EEENS4_18smem_ptr_flag_bitsILi16EEENSV_INS5_IJSH_NSA_ILi8EEEEEENS5_IJSC_SH_EEEEEEEvNS4_8identityES14_NS15_IS17_S19_NSV_INS5_IJS1A_SH_EEENS5_IJSH_SC_EEEEEEEvS1F_EENS_8epilogue10collective6detail29Sm90TmaWarpSpecializedAdapterINS1M_15DefaultEpilogueISJ_SL_SL_NS1L_6thread17LinearCombinationISJ_Li1EffLNS1Q_9ScaleType4KindE0ELNS_15FloatRoundStyleE2ESJ_EENS1_15EpilogueDefaultEEEEEvvEEEEvNT_6ParamsE,@"STO_CUDA_ENTRY STV_DEFAULT"
_ZN7cutlass13device_kernelINS_4gemm6kernel13GemmUniversalIN4cute5tupleIJiiiiEEENS1_10collective13CollectiveMmaINS1_34MainloopSm90TmaGmmaWarpSpecializedILi3ENS5_IJNS4_1CILi4EEESB_NSA_ILi1EEEEEENS1_35KernelTmaWarpSpecializedCooperativeEEENS5_IJNSA_ILi128EEESG_NSA_ILi64EEEEEENS_6half_tENS5_IJSC_llEEESJ_NS5_IJlSC_lEEENS4_8TiledMMAINS4_8MMA_AtomIJNS4_4SM904GMMA26MMA_64x128x16_F32F16F16_SSILNSP_5MajorE1ELSR_0ELNSP_7ScaleInE1ELSS_1EEEEEENS4_6LayoutINS5_IJNSA_ILi2EEESC_SC_EEENS5_IJSC_NSA_ILi0EEESY_EEEEENS5_IJNS4_10UnderscoreES11_S11_EEEEENS4_23SM90_TMA_LOAD_MULTICASTENS4_14ComposedLayoutINS4_7SwizzleILi3ELi4ELi3EEENS4_18smem_ptr_flag_bitsILi16EEENSV_INS5_IJSH_NSA_ILi8EEEEEENS5_IJSC_SH_EEEEEEEvNS4_8identityES14_NS15_IS17_S19_NSV_INS5_IJS1A_SH_EEENS5_IJSH_SC_EEEEEEEvS1F_EENS_8epilogue10collective6detail29Sm90TmaWarpSpecializedAdapterINS1M_15DefaultEpilogueISJ_SL_SL_NS1L_6thread17LinearCombinationISJ_Li1EffLNS1Q_9ScaleType4KindE0ELNS_15FloatRoundStyleE2ESJ_EENS1_15EpilogueDefaultEEEEEvvEEEEvNT_6ParamsE:
[----:B------:R-:W0:Y:S01]  /*0000*/  LDC R1, c[0x0][0x28] ;  /* 0x00000a00ff017b82 */ /* 0x000e220000000800 */
[----:B------:R-:W1:Y:S01]  /*0010*/  S2R R95, SR_TID.X ;  /* 0x00000000005f7919 */ /* 0x000e620000002100 */
[----:B------:R-:W-:Y:S01]  /*0020*/  ELECT P0, URZ, PT ;  /* 0x00000000003f782f */ /* 0x000fe20003800000 */
[----:B------:R-:W-:Y:S01]  /*0030*/  BSSY B0, `(.L_x_0) ;  /* 0x000000f000007945 */ /* 0x000fe20003800000 */
[--C-:B-1----:R-:W-:Y:S02]  /*0040*/  SHF.R.U32.HI R0, RZ, 0x5, R95.reuse ;  /* 0x00000005ff007819 */ /* 0x102fe4000001165f */
[----:B------:R-:W-:-:S03]  /*0050*/  SHF.R.U32.HI R7, RZ, 0x7, R95 ;  /* 0x00000007ff077819 */ /* 0x000fc6000001165f */
[----:B------:R-:W1:Y:S04]  /*0060*/  SHFL.IDX PT, R3, R0, RZ, 0x1f ;  /* 0x00001fff00037589 */ /* 0x000e6800000e0000 */
[----:B------:R2:W3:Y:S01]  /*0070*/  SHFL.IDX PT, R2, R7, RZ, 0x1f ;  /* 0x00001fff07027589 */ /* 0x0004e200000e0000 */
[----:B-1----:R-:W-:-:S13]  /*0080*/  ISETP.NE.OR P0, PT, R3, RZ, !P0 ;  /* 0x000000ff0300720c */ /* 0x002fda0004705670 */
[----:B0-23--:R-:W-:Y:S05]  /*0090*/  @P0 BRA `(.L_x_1) ;  /* 0x0000000000200947 */ /* 0x00dfea0003800000 */
[----:B------:R-:W-:Y:S02]  /*00a0*/  ULDC.64 UR4, c[0x0][0x198] ;  /* 0x0000660000047ab9 */ /* 0x000fe40000000a00 */
[----:B------:R-:W-:Y:S02]  /*00b0*/  UIADD3 UR6, UP0, UR4, 0xf0, URZ ;  /* 0x000000f004067890 */ /* 0x000fe4000ff1e03f */
[----:B------:R-:W-:Y:S02]  /*00c0*/  UIADD3 UR4, UP1, UR4, 0x1f0, URZ ;  /* 0x000001f004047890 */ /* 0x000fe4000ff3e03f */
[----:B------:R-:W-:Y:S02]  /*00d0*/  UIADD3.X UR7, URZ, UR5, URZ, UP0, !UPT ;  /* 0x000000053f077290 */ /* 0x000fe400087fe43f */
[----:B------:R-:W-:-:S07]  /*00e0*/  UIADD3.X UR5, URZ, UR5, URZ, UP1, !UPT ;  /* 0x000000053f057290 */ /* 0x000fce0008ffe43f */
[----:B------:R0:W-:Y:S02]  /*00f0*/  UTMACCTL.PF [UR6] ;  /* 0x00000000060079b9 */ /* 0x0001e40008040000 */
[----:B------:R0:W-:Y:S02]  /*0100*/  UTMACCTL.PF [UR4] ;  /* 0x00000000040079b9 */ /* 0x0001e40008040000 */
[----:B0-----:R-:W-:Y:S01]  /*0110*/  NOP ;  /* 0x0000000000007918 */ /* 0x001fe20000000000 */
.L_x_1:
[----:B------:R-:W-:Y:S05]  /*0120*/  BSYNC B0 ;  /* 0x0000000000007941 */ /* 0x000fea0003800000 */
.L_x_0:
[----:B------:R-:W0:Y:S01]  /*0130*/  SHFL.IDX PT, R5, R0, RZ, 0x1f ;  /* 0x00001fff00057589 */ /* 0x000e2200000e0000 */
[----:B------:R-:W-:-:S04]  /*0140*/  SHF.R.S32.HI R4, RZ, 0x1f, R95 ;  /* 0x0000001fff047819 */ /* 0x000fc8000001145f */
[----:B------:R-:W-:Y:S02]  /*0150*/  LEA.HI R4, R4, R95, RZ, 0x7 ;  /* 0x0000005f04047211 */ /* 0x000fe400078f38ff */
[----:B0-----:R-:W-:-:S13]  /*0160*/  ISETP.NE.AND P0, PT, R5, RZ, PT ;  /* 0x000000ff0500720c */ /* 0x001fda0003f05270 */
[----:B------:R-:W-:Y:S05]  /*0170*/  @P0 BRA `(.L_x_2) ;  /* 0x0000000000500947 */ /* 0x000fea0003800000 */
[----:B------:R-:W0:Y:S01]  /*0180*/  S2UR UR8, SR_CgaCtaId ;  /* 0x00000000000879c3 */ /* 0x000e220000008800 */
[----:B------:R-:W-:Y:S01]  /*0190*/  UMOV UR4, 0x400 ;  /* 0x0000040000047882 */ /* 0x000fe20000000000 */
[----:B------:R-:W-:Y:S01]  /*01a0*/  UMOV UR5, 0x1 ;  /* 0x0000000100057882 */ /* 0x000fe20000000000 */
[----:B------:R-:W-:Y:S01]  /*01b0*/  UMOV UR6, 0xe ;  /* 0x0000000e00067882 */ /* 0x000fe20000000000 */
[----:B------:R-:W-:Y:S01]  /*01c0*/  ELECT P0, URZ, PT ;  /* 0x00000000003f782f */ /* 0x000fe20003800000 */
[----:B------:R-:W-:-:S04]  /*01d0*/  UIADD3 UR6, -UR6, 0x100000, URZ ;  /* 0x0010000006067890 */ /* 0x000fc8000fffe13f */
[----:B------:R-:W-:Y:S02]  /*01e0*/  USHF.L.U32 UR7, UR6, 0xb, URZ ;  /* 0x0000000b06077899 */ /* 0x000fe4000800063f */
[----:B------:R-:W-:Y:S02]  /*01f0*/  USHF.L.U32 UR6, UR6, 0x1, URZ ;  /* 0x0000000106067899 */ /* 0x000fe4000800063f */
[----:B0-----:R-:W-:Y:S02]  /*0200*/  ULEA UR8, UR8, UR4, 0x18 ;  /* 0x0000000408087291 */ /* 0x001fe4000f8ec03f */
[----:B------:R-:W-:-:S04]  /*0210*/  UIADD3 UR4, -UR5, 0x100000, URZ ;  /* 0x0010000005047890 */ /* 0x000fc8000fffe13f */
[----:B------:R-:W-:Y:S02]  /*0220*/  USHF.L.U32 UR5, UR4, 0xb, URZ ;  /* 0x0000000b04057899 */ /* 0x000fe4000800063f */
[----:B------:R-:W-:Y:S01]  /*0230*/  USHF.L.U32 UR4, UR4, 0x1, URZ ;  /* 0x0000000104047899 */ /* 0x000fe2000800063f */
[----:B------:R-:W0:Y:S11]  /*0240*/  FENCE.VIEW.ASYNC.S ;  /* 0x00000000000073c6 */ /* 0x000e360000000000 */
[----:B0-----:R0:W1:Y:S01]  /*0250*/  SYNCS.EXCH.64 URZ, [UR8], UR4 ;  /* 0x00000004083f75b2 */ /* 0x0010620008000100 */
[----:B------:R0:W2:Y:S01]  /*0260*/  SYNCS.EXCH.64 URZ, [UR8+0x18], UR6 ;  /* 0x00001806083f75b2 */ /* 0x0000a20008000100 */
[----:B------:R0:W3:Y:S01]  /*0270*/  SYNCS.EXCH.64 URZ, [UR8+0x8], UR4 ;  /* 0x00000804083f75b2 */ /* 0x0000e20008000100 */
[----:B------:R0:W4:Y:S01]  /*0280*/  SYNCS.EXCH.64 URZ, [UR8+0x20], UR6 ;  /* 0x00002006083f75b2 */ /* 0x0001220008000100 */
[----:B------:R0:W0:Y:S01]  /*0290*/  SYNCS.EXCH.64 URZ, [UR8+0x10], UR4 ;  /* 0x00001004083f75b2 */ /* 0x0000220008000100 */
[----:B------:R0:W0:Y:S01]  /*02a0*/  SYNCS.EXCH.64 URZ, [UR8+0x28], UR6 ;  /* 0x00002806083f75b2 */ /* 0x0000220008000100 */
[----:B------:R-:W-:Y:S01]  /*02b0*/  NOP ;  /* 0x0000000000007918 */ /* 0x000fe20000000000 */
.L_x_2:
[----:B0-----:R-:W0:Y:S01]  /*02c0*/  S2UR UR8, SR_CTAID.X ;  /* 0x00000000000879c3 */ /* 0x001e220000002500 */
[----:B------:R-:W-:Y:S01]  /*02d0*/  LOP3.LUT R4, R4, 0xffffff80, RZ, 0xc0, !PT ;  /* 0xffffff8004047812 */ /* 0x000fe200078ec0ff */
[----:B------:R-:W5:Y:S01]  /*02e0*/  SHFL.IDX PT, R0, R0, RZ, 0x1f ;  /* 0x00001fff00007589 */ /* 0x000f6200000e0000 */
[----:B------:R-:W-:Y:S01]  /*02f0*/  SHF.R.S32.HI R10, RZ, 0x1f, R5 ;  /* 0x0000001fff0a7819 */ /* 0x000fe20000011405 */
[----:B------:R-:W-:Y:S01]  /*0300*/  ULDC UR4, c[0x0][0x150] ;  /* 0x0000540000047ab9 */ /* 0x000fe20000000800 */
[----:B------:R-:W-:Y:S01]  /*0310*/  ELECT P0, URZ, PT ;  /* 0x00000000003f782f */ /* 0x000fe20003800000 */
[----:B------:R-:W-:Y:S01]  /*0320*/  IMAD.IADD R8, R95, 0x1, -R4 ;  /* 0x000000015f087824 */ /* 0x000fe200078e0a04 */
[----:B------:R-:W-:Y:S01]  /*0330*/  LEA.HI R10, R10, R5, RZ, 0x2 ;  /* 0x000000050a0a7211 */ /* 0x000fe200078f10ff */
[----:B------:R-:W1:Y:S01]  /*0340*/  S2R R4, SR_CTAID.Y ;  /* 0x0000000000047919 */ /* 0x000e620000002600 */
[----:B------:R-:W2:Y:S01]  /*0350*/  LDC R12, c[0x0][0x144] ;  /* 0x00005100ff0c7b82 */ /* 0x000ea20000000800 */
[----:B------:R-:W-:Y:S01]  /*0360*/  NOP ;  /* 0x0000000000007918 */ /* 0x000fe20000000000 */
[----:B------:R-:W-:Y:S01]  /*0370*/  SHF.R.S32.HI R9, RZ, 0x1f, R8 ;  /* 0x0000001fff097819 */ /* 0x000fe20000011408 */
[----:B------:R-:W-:Y:S01]  /*0380*/  NOP ;  /* 0x0000000000007918 */ /* 0x000fe20000000000 */
[----:B------:R-:W-:Y:S01]  /*0390*/  LOP3.LUT R10, R10, 0x3ffffffc, RZ, 0xc0, !PT ;  /* 0x3ffffffc0a0a7812 */ /* 0x000fe200078ec0ff */
[----:B------:R-:W-:Y:S01]  /*03a0*/  IMAD.MOV.U32 R22, RZ, RZ, 0x1 ;  /* 0x00000001ff167424 */ /* 0x000fe200078e00ff */
[----:B------:R-:W-:-:S02]  /*03b0*/  LEA.HI R9, R9, R8, RZ, 0x3 ;  /* 0x0000000809097211 */ /* 0x000fc400078f18ff */
[----:B------:R-:W3:Y:S01]  /*03c0*/  LDC R13, c[0x0][0x140] ;  /* 0x00005000ff0d7b82 */ /* 0x000ee20000000800 */
[----:B------:R-:W-:Y:S01]  /*03d0*/  IMAD.IADD R10, R5, 0x1, -R10 ;  /* 0x00000001050a7824 */ /* 0x000fe200078e0a0a */
[--C-:B------:R-:W-:Y:S02]  /*03e0*/  SHF.R.S32.HI R6, RZ, 0x3, R9.reuse ;  /* 0x00000003ff067819 */ /* 0x100fe40000011409 */
[----:B------:R-:W-:Y:S02]  /*03f0*/  SHF.R.S32.HI R9, RZ, 0x1f, R9 ;  /* 0x0000001fff097819 */ /* 0x000fe40000011409 */
[----:B------:R-:W-:Y:S02]  /*0400*/  ISETP.NE.AND P3, PT, R2, RZ, PT ;  /* 0x000000ff0200720c */ /* 0x000fe40003f65270 */
[----:B0-----:R-:W-:Y:S02]  /*0410*/  I2FP.F32.U32 R11, UR8 ;  /* 0x00000008000b7c45 */ /* 0x001fe40008201000 */
[----:B------:R-:W-:-:S02]  /*0420*/  LEA.HI R9, R9, R6, RZ, 0x2 ;  /* 0x0000000609097211 */ /* 0x000fc400078f10ff */
[----:B-----5:R-:W-:Y:S01]  /*0430*/  ISETP.NE.OR P0, PT, R0, RZ, !P0 ;  /* 0x000000ff0000720c */ /* 0x020fe20004705670 */
[----:B------:R-:W-:Y:S01]  /*0440*/  FMUL R11, R11, UR4 ;  /* 0x000000040b0b7c20 */ /* 0x000fe20008400000 */
[----:B------:R-:W-:Y:S01]  /*0450*/  LOP3.LUT R9, R9, 0xfffffffc, RZ, 0xc0, !PT ;  /* 0xfffffffc09097812 */ /* 0x000fe200078ec0ff */
[----:B------:R-:W-:Y:S01]  /*0460*/  ULDC UR4, c[0x0][0x154] ;  /* 0x0000550000047ab9 */ /* 0x000fe20000000800 */
[----:B------:R-:W-:-:S03]  /*0470*/  SHF.R.S32.HI R0, RZ, 0x1f, R3 ;  /* 0x0000001fff007819 */ /* 0x000fc60000011403 */
[----:B------:R-:W0:Y:S01]  /*0480*/  F2I.U32.TRUNC.NTZ R11, R11 ;  /* 0x0000000b000b7305 */ /* 0x000e22000020f000 */
[----:B------:R-:W-:Y:S01]  /*0490*/  IMAD.IADD R9, R6, 0x1, -R9 ;  /* 0x0000000106097824 */ /* 0x000fe200078e0a09 */
[----:B------:R-:W-:-:S03]  /*04a0*/  LEA.HI R0, R0, R3, RZ, 0x2 ;  /* 0x0000000300007211 */ /* 0x000fc600078f10ff */
[----:B------:R-:W-:Y:S01]  /*04b0*/  IMAD R10, R10, 0x4, R9 ;  /* 0x000000040a0a7824 */ /* 0x000fe200078e0209 */
[----:B------:R-:W-:Y:S01]  /*04c0*/  VOTEU.ALL UP0, P0 ;  /* 0x00000000003f7886 */ /* 0x000fe20000000000 */
[----:B------:R-:W-:Y:S01]  /*04d0*/  LOP3.LUT R0, R0, 0xfffffffc, RZ, 0xc0, !PT ;  /* 0xfffffffc00007812 */ /* 0x000fe200078ec0ff */
[----:B------:R-:W-:Y:S01]  /*04e0*/  VOTEU.ALL UP1, P0 ;  /* 0x00000000003f7886 */ /* 0x000fe20000020000 */
[C---:B------:R-:W-:Y:S01]  /*04f0*/  IMAD.SHL.U32 R19, R10.reuse, 0x4, RZ ;  /* 0x000000040a137824 */ /* 0x040fe200078e00ff */
[----:B------:R-:W-:Y:S01]  /*0500*/  SHF.R.S32.HI R9, RZ, 0x1f, R10 ;  /* 0x0000001fff097819 */ /* 0x000fe2000001140a */
[----:B------:R-:W5:Y:S01]  /*0510*/  @!UP0 S2UR UR7, SR_CgaCtaId ;  /* 0x00000000000789c3 */ /* 0x000f620000008800 */
[----:B------:R-:W-:Y:S01]  /*0520*/  IMAD.IADD R3, R3, 0x1, -R0 ;  /* 0x0000000103037824 */ /* 0x000fe200078e0a00 */
[----:B------:R-:W-:Y:S01]  /*0530*/  @!UP0 UMOV UR6, 0x400 ;  /* 0x0000040000068882 */ /* 0x000fe20000000000 */
[----:B------:R-:W-:Y:S01]  /*0540*/  LEA.HI R9, R9, R10, RZ, 0x2 ;  /* 0x0000000a09097211 */ /* 0x000fe200078f10ff */
[----:B0-----:R-:W-:Y:S01]  /*0550*/  IMAD.MOV R15, RZ, RZ, -R11 ;  /* 0x000000ffff0f7224 */ /* 0x001fe200078e0a0b */
[----:B------:R-:W-:-:S02]  /*0560*/  LOP3.LUT R19, R10, 0xc, R19, 0x78, !PT ;  /* 0x0000000c0a137812 */ /* 0x000fc400078e7813 */
[----:B------:R-:W-:Y:S01]  /*0570*/  LOP3.LUT R11, R9, 0xfffffffc, RZ, 0xc0, !PT ;  /* 0xfffffffc090b7812 */ /* 0x000fe200078ec0ff */
[----:B--2---:R-:W-:Y:S01]  /*0580*/  IMAD R6, R12, R15, UR8 ;  /* 0x000000080c067e24 */ /* 0x004fe2000f8e020f */
[----:B-1----:R-:W-:Y:S01]  /*0590*/  I2FP.F32.U32 R12, R4 ;  /* 0x00000004000c7245 */ /* 0x002fe20000201000 */
[----:B------:R-:W0:Y:S01]  /*05a0*/  LDC R9, c[0x0][0x148] ;  /* 0x00005200ff097b82 */ /* 0x000e220000000800 */
[----:B------:R-:W-:Y:S01]  /*05b0*/  ISETP.NE.AND P1, PT, R3, 0x3, PT ;  /* 0x000000030300780c */ /* 0x000fe20003f25270 */
[----:B------:R-:W-:Y:S01]  /*05c0*/  IMAD.IADD R11, R10, 0x1, -R11 ;  /* 0x000000010a0b7824 */ /* 0x000fe200078e0a0b */
[----:B---3--:R-:W-:Y:S01]  /*05d0*/  ISETP.EQ.U32.AND P2, PT, R13, 0x1, PT ;  /* 0x000000010d00780c */ /* 0x008fe20003f42070 */
[----:B------:R-:W-:Y:S01]  /*05e0*/  FMUL R12, R12, UR4 ;  /* 0x000000040c0c7c20 */ /* 0x000fe20008400000 */
[----:B------:R-:W-:Y:S01]  /*05f0*/  UMOV UR4, 0x20 ;  /* 0x0000002000047882 */ /* 0x000fe20000000000 */
[----:B------:R-:W-:Y:S01]  /*0600*/  ISETP.EQ.OR P1, PT, R3, RZ, !P1 ;  /* 0x000000ff0300720c */ /* 0x000fe20004f22670 */
[----:B------:R-:W-:-:S04]  /*0610*/  @!UP0 UIADD3 UR4, -UR4, 0x100000, URZ ;  /* 0x0010000004048890 */ /* 0x000fc8000fffe13f */
[----:B------:R-:W-:Y:S02]  /*0620*/  @!UP0 USHF.L.U32 UR5, UR4, 0xb, URZ ;  /* 0x0000000b04058899 */ /* 0x000fe4000800063f */
[----:B------:R-:W-:Y:S01]  /*0630*/  @!UP0 USHF.L.U32 UR4, UR4, 0x1, URZ ;  /* 0x0000000104048899 */ /* 0x000fe2000800063f */
[----:B------:R-:W-:Y:S01]  /*0640*/  ISETP.NE.AND P4, PT, R11, R6, PT ;  /* 0x000000060b00720c */ /* 0x000fe20003f85270 */
[----:B------:R-:W1:Y:S01]  /*0650*/  F2I.U32.TRUNC.NTZ R12, R12 ;  /* 0x0000000c000c7305 */ /* 0x000e62000020f000 */
[----:B------:R-:W-:Y:S01]  /*0660*/  ISETP.EQ.AND P1, PT, R2, RZ, P1 ;  /* 0x000000ff0200720c */ /* 0x000fe20000f22270 */
[----:B-----5:R-:W-:-:S03]  /*0670*/  @!UP0 ULEA UR6, UR7, UR6, 0x18 ;  /* 0x0000000607068291 */ /* 0x020fc6000f8ec03f */
[----:B------:R-:W-:Y:S01]  /*0680*/  SEL R18, RZ, 0x1, !P1 ;  /* 0x00000001ff127807 */ /* 0x000fe20004800000 */
[----:B------:R-:W-:Y:S01]  /*0690*/  VOTEU.ALL UP0, P0 ;  /* 0x00000000003f7886 */ /* 0x000fe20000000000 */
[----:B------:R-:W-:Y:S01]  /*06a0*/  LOP3.LUT P0, RZ, R8, 0x7, RZ, 0xc0, !PT ;  /* 0x0000000708ff7812 */ /* 0x000fe2000780c0ff */
[----:B------:R-:W-:-:S04]  /*06b0*/  VIADD R8, R2, 0xffffffff ;  /* 0xffffffff02087836 */ /* 0x000fc80000000000 */
[----:B------:R-:W-:Y:S02]  /*06c0*/  @P4 SHF.R.S32.HI R0, RZ, 0x1f, R19 ;  /* 0x0000001fff004819 */ /* 0x000fe40000011413 */
[----:B------:R-:W-:Y:S01]  /*06d0*/  ISETP.LT.U32.AND P0, PT, R19, 0x10, !P0 ;  /* 0x000000101300780c */ /* 0x000fe20004701070 */
[----:B-1----:R-:W-:Y:S01]  /*06e0*/  IMAD.MOV R23, RZ, RZ, -R12 ;  /* 0x000000ffff177224 */ /* 0x002fe200078e0a0c */
[----:B------:R-:W-:Y:S01]  /*06f0*/  @P4 LEA.HI R0, R0, R19, RZ, 0x2 ;  /* 0x0000001300004211 */ /* 0x000fe200078f10ff */
[----:B------:R-:W1:Y:S02]  /*0700*/  FENCE.VIEW.ASYNC.S ;  /* 0x00000000000073c6 */ /* 0x000e640000000000 */
[----:B-1----:R1:W2:Y:S01]  /*0710*/  @!UP0 SYNCS.EXCH.64 URZ, [UR6+0x40], UR4 ;  /* 0x00004004063f85b2 */ /* 0x0022a20008000100 */
[----:B------:R-:W-:Y:S01]  /*0720*/  ISETP.GE.U32.AND P6, PT, R8, 0x2, PT ;  /* 0x000000020800780c */ /* 0x000fe20003fc6070 */
[----:B0-----:R-:W-:Y:S01]  /*0730*/  IMAD R11, R9, R23, R4 ;  /* 0x00000017090b7224 */ /* 0x001fe200078e0204 */
[----:B------:R-:W-:-:S02]  /*0740*/  @P4 SHF.R.S32.HI R0, RZ, 0x2, R0 ;  /* 0x00000002ff004819 */ /* 0x000fc40000011400 */
[----:B------:R-:W-:Y:S02]  /*0750*/  SEL R18, R18, 0x2, P6 ;  /* 0x0000000212127807 */ /* 0x000fe40003000000 */
[----:B------:R-:W-:Y:S02]  /*0760*/  @P4 ISETP.NE.AND P5, PT, R0, R11, PT ;  /* 0x0000000b0000420c */ /* 0x000fe40003fa5270 */
[----:B------:R-:W-:Y:S02]  /*0770*/  SEL R11, RZ, 0x1, !P0 ;  /* 0x00000001ff0b7807 */ /* 0x000fe40004000000 */
[----:B------:R-:W-:Y:S02]  /*0780*/  @P4 SEL R22, RZ, 0x1, P5 ;  /* 0x00000001ff164807 */ /* 0x000fe40002800000 */
[----:B------:R-:W-:Y:S02]  /*0790*/  LOP3.LUT R0, R95, 0x7f, RZ, 0xc0, !PT ;  /* 0x0000007f5f007812 */ /* 0x000fe400078ec0ff */
[----:B------:R-:W-:Y:S01]  /*07a0*/  LOP3.LUT R22, R22, R11, RZ, 0xc0, !PT ;  /* 0x0000000b16167212 */ /* 0x000fe200078ec0ff */
[----:B------:R1:W0:Y:S01]  /*07b0*/  @!UP1 SYNCS.EXCH.64 URZ, [UR6+0x48], UR4 ;  /* 0x00004804063f95b2 */ /* 0x0002220008000100 */
[----:B------:R-:W-:Y:S01]  /*07c0*/  NOP ;  /* 0x0000000000007918 */ /* 0x000fe20000000000 */
[----:B-12---:R-:W-:Y:S05]  /*07d0*/  @!P2 BRA `(.L_x_3) ;  /* 0x000000000008a947 */ /* 0x006fea0003800000 */
[----:B0---4-:R-:W-:Y:S01]  /*07e0*/  UCGABAR_ARV ;  /* 0x00000000000079c7 */ /* 0x011fe20008000000 */
[----:B------:R-:W-:Y:S05]  /*07f0*/  BRA `(.L_x_4) ;  /* 0x0000000000047947 */ /* 0x000fea0003800000 */
.L_x_3:
[----:B0---4-:R-:W-:Y:S01]  /*0800*/  NOP ;  /* 0x0000000000007918 */ /* 0x011fe20000000000 */
.L_x_4:
[----:B------:R-:W0:Y:S01]  /*0810*/  LDC R2, c[0x0][0x65c] ;  /* 0x00019700ff027b82 */ /* 0x000e220000000800 */
[----:B------:R-:W-:Y:S02]  /*0820*/  IMAD.U32 R10, RZ, RZ, UR8 ;  /* 0x00000008ff0a7e24 */ /* 0x000fe4000f8e00ff */
[----:B------:R-:W-:Y:S01]  /*0830*/  IMAD.MOV.U32 R11, RZ, RZ, RZ ;  /* 0x000000ffff0b7224 */ /* 0x000fe200078e00ff */
[----:B0-----:R-:W-:-:S04]  /*0840*/  ISETP.NE.AND P1, PT, R2, 0x1, PT ;  /* 0x000000010200780c */ /* 0x001fc80003f25270 */
[----:B------:R-:W-:-:S09]  /*0850*/  P2R R5, PR, RZ, 0x2 ;  /* 0x00000002ff057803 */ /* 0x000fd20000000000 */
[----:B------:R-:W0:Y:S01]  /*0860*/  @P1 LDC R17, c[0x0][0x10] ;  /* 0x00000400ff111b82 */ /* 0x000e220000000800 */
[----:B------:R-:W-:Y:S02]  /*0870*/  @P1 IMAD.MOV.U32 R5, RZ, RZ, RZ ;  /* 0x000000ffff051224 */ /* 0x000fe400078e00ff */
[----:B------:R-:W-:-:S05]  /*0880*/  @P1 IMAD.MOV.U32 R15, RZ, RZ, RZ ;  /* 0x000000ffff0f1224 */ /* 0x000fca00078e00ff */
[----:B------:R-:W1:Y:S01]  /*0890*/  @!P1 LDC R13, c[0x0][0xc] ;  /* 0x00000300ff0d9b82 */ /* 0x000e620000000800 */
[----:B------:R-:W-:Y:S01]  /*08a0*/  ULDC UR4, c[0x0][0xc] ;  /* 0x0000030000047ab9 */ /* 0x000fe20000000800 */
[----:B------:R-:W-:Y:S01]  /*08b0*/  ULDC UR5, c[0x0][0x10] ;  /* 0x0000040000057ab9 */ /* 0x000fe20000000800 */
[----:B------:R-:W-:Y:S01]  /*08c0*/  ULDC UR6, c[0x0][0x14] ;  /* 0x0000050000067ab9 */ /* 0x000fe20000000800 */
[----:B------:R-:W-:-:S04]  /*08d0*/  UIMAD.WIDE.U32 UR4, UR4, UR5, URZ ;  /* 0x00000005040472a5 */ /* 0x000fc8000f8e003f */
[----:B------:R-:W-:Y:S02]  /*08e0*/  UIMAD.WIDE.U32 UR36, UR4, UR6, URZ ;  /* 0x00000006042472a5 */ /* 0x000fe4000f8e003f */
[----:B------:R-:W-:-:S04]  /*08f0*/  UIMAD UR42, UR5, UR6, URZ ;  /* 0x00000006052a72a4 */ /* 0x000fc8000f8e023f */
[----:B------:R-:W-:Y:S01]  /*0900*/  UIADD3 UR42, UR37, UR42, URZ ;  /* 0x0000002a252a7290 */ /* 0x000fe2000fffe03f */
[----:B0-----:R-:W-:-:S04]  /*0910*/  @P1 IMAD.WIDE.U32 R16, R17, UR8, R4 ;  /* 0x0000000811101c25 */ /* 0x001fc8000f8e0004 */
[----:B------:R-:W-:Y:S02]  /*0920*/  @P1 IMAD.IADD R17, R17, 0x1, R15 ;  /* 0x0000000111111824 */ /* 0x000fe400078e020f */
[----:B-1----:R-:W-:-:S04]  /*0930*/  @!P1 IMAD.WIDE.U32 R10, R4, R13, R10 ;  /* 0x0000000d040a9225 */ /* 0x002fc800078e000a */
[----:B------:R-:W-:Y:S02]  /*0940*/  @!P1 IMAD.MOV.U32 R16, RZ, RZ, R10 ;  /* 0x000000ffff109224 */ /* 0x000fe400078e000a */
[----:B------:R-:W-:Y:S01]  /*0950*/  @!P1 IMAD.MOV.U32 R17, RZ, RZ, R11 ;  /* 0x000000ffff119224 */ /* 0x000fe200078e000b */
[----:B------:R-:W-:Y:S06]  /*0960*/  @!P2 BRA `(.L_x_5) ;  /* 0x00000000000ca947 */ /* 0x000fec0003800000 */
[----:B------:R-:W-:Y:S01]  /*0970*/  UCGABAR_WAIT ;  /* 0x0000000000007dc7 */ /* 0x000fe20008000000 */
[----:B------:R-:W-:Y:S01]  /*0980*/  CCTL.IVALL ;  /* 0x00000000ff00798f */ /* 0x000fe20002000000 */
[----:B------:R-:W-:Y:S05]  /*0990*/  BRA `(.L_x_6) ;  /* 0x0000000000047947 */ /* 0x000fea0003800000 */
.L_x_5:
[----:B------:R-:W-:Y:S06]  /*09a0*/  BAR.SYNC.DEFER_BLOCKING 0x0 ;  /* 0x0000000000007b1d */ /* 0x000fec0000010000 */
.L_x_6:
[----:B------:R-:W-:Y:S05]  /*09b0*/  @!P3 BRA `(.L_x_7) ;  /* 0x0000005c00a4b947 */ /* 0x000fea0003800000 */
[----:B------:R-:W-:-:S13]  /*09c0*/  ISETP.GT.U32.AND P0, PT, R8, 0x1, PT ;  /* 0x000000010800780c */ /* 0x000fda0003f04070 */
[----:B------:R-:W-:Y:S05]  /*09d0*/  @P0 EXIT ;  /* 0x000000000000094d */ /* 0x000fea0003800000 */
[----:B------:R-:W-:Y:S01]  /*09e0*/  ULDC.64 UR4, c[0x0][0x650] ;  /* 0x0001940000047ab9 */ /* 0x000fe20000000a00 */
[----:B------:R-:W-:Y:S01]  /*09f0*/  PRMT R3, RZ, 0x7610, R3 ;  /* 0x00007610ff037816 */ /* 0x000fe20000000003 */
[----:B------:R-:W-:Y:S01]  /*0a00*/  IMAD.MOV.U32 R103, RZ, RZ, -0x1 ;  /* 0xffffffffff677424 */ /* 0x000fe200078e00ff */
[----:B------:R-:W-:Y:S01]  /*0a10*/  ISETP.GE.U32.AND P0, PT, R16, UR4, PT ;  /* 0x0000000410007c0c */ /* 0x000fe2000bf06070 */
[----:B------:R-:W-:Y:S02]  /*0a20*/  IMAD.MOV.U32 R100, RZ, RZ, -0x1 ;  /* 0xffffffffff647424 */ /* 0x000fe400078e00ff */
[----:B------:R-:W-:Y:S01]  /*0a30*/  IMAD.MOV.U32 R101, RZ, RZ, -0x1 ;  /* 0xffffffffff657424 */ /* 0x000fe200078e00ff */
[----:B------:R-:W-:-:S13]  /*0a40*/  ISETP.GE.U32.AND.EX P0, PT, R17, UR5, PT, P0 ;  /* 0x0000000511007c0c */ /* 0x000fda000bf06100 */
[----:B------:R-:W-:Y:S05]  /*0a50*/  @P0 BRA `(.L_x_8) ;  /* 0x0000000400280947 */ /* 0x000fea0003800000 */
[----:B------:R-:W0:Y:S01]  /*0a60*/  LDC.64 R24, c[0x0][0x628] ;  /* 0x00018a00ff187b82 */ /* 0x000e220000000a00 */
[----:B------:R-:W-:Y:S02]  /*0a70*/  IMAD.MOV.U32 R10, RZ, RZ, R16 ;  /* 0x000000ffff0a7224 */ /* 0x000fe400078e0010 */
[----:B------:R-:W-:-:S05]  /*0a80*/  IMAD.MOV.U32 R11, RZ, RZ, R17 ;  /* 0x000000ffff0b7224 */ /* 0x000fca00078e0011 */
[----:B------:R-:W1:Y:S08]  /*0a90*/  LDC R8, c[0x0][0x630] ;  /* 0x00018c00ff087b82 */ /* 0x000e700000000800 */
[----:B------:R-:W2:Y:S01]  /*0aa0*/  LDC.64 R26, c[0x0][0x620] ;  /* 0x00018800ff1a7b82 */ /* 0x000ea20000000a00 */
[----:B0-----:R-:W-:-:S04]  /*0ab0*/  ISETP.NE.U32.AND P0, PT, R24, RZ, PT ;  /* 0x000000ff1800720c */ /* 0x001fc80003f05070 */
[----:B------:R-:W-:-:S13]  /*0ac0*/  ISETP.NE.AND.EX P0, PT, R25, RZ, PT, P0 ;  /* 0x000000ff1900720c */ /* 0x000fda0003f05300 */
[----:B-12---:R-:W-:Y:S05]  /*0ad0*/  @!P0 BRA `(.L_x_9) ;  /* 0x0000000000288947 */ /* 0x006fea0003800000 */
[----:B------:R-:W0:Y:S02]  /*0ae0*/  LDC R3, c[0x0][0x634] ;  /* 0x00018d00ff037b82 */ /* 0x000e240000000800 */
[----:B0-----:R-:W-:-:S05]  /*0af0*/  IADD3 R3, P0, R16, R3, RZ ;  /* 0x0000000310037210 */ /* 0x001fca0007f1e0ff */
[----:B------:R-:W-:-:S04]  /*0b00*/  IMAD.X R21, RZ, RZ, R17, P0 ;  /* 0x000000ffff157224 */ /* 0x000fc800000e0611 */
[----:B------:R-:W-:-:S04]  /*0b10*/  IMAD.WIDE.U32 R10, R21, R24, RZ ;  /* 0x00000018150a7225 */ /* 0x000fc800078e00ff */
[----:B------:R-:W-:-:S04]  /*0b20*/  IMAD.WIDE.U32 R12, P0, R3, R25, R10 ;  /* 0x00000019030c7225 */ /* 0x000fc8000780000a */
[----:B------:R-:W-:-:S04]  /*0b30*/  IMAD.WIDE.U32 R10, R3, R24, RZ ;  /* 0x00000018030a7225 */ /* 0x000fc800078e00ff */
[----:B------:R-:W-:Y:S01]  /*0b40*/  IMAD.X R15, RZ, RZ, RZ, P0 ;  /* 0x000000ffff0f7224 */ /* 0x000fe200000e06ff */
[----:B------:R-:W-:Y:S01]  /*0b50*/  IADD3 RZ, P0, R11, R12, RZ ;  /* 0x0000000c0bff7210 */ /* 0x000fe20007f1e0ff */
[----:B------:R-:W-:-:S04]  /*0b60*/  IMAD.MOV.U32 R14, RZ, RZ, R13 ;  /* 0x000000ffff0e7224 */ /* 0x000fc800078e000d */
[----:B------:R-:W-:-:S08]  /*0b70*/  IMAD.WIDE.U32.X R10, R21, R25, R14, P0 ;  /* 0x00000019150a7225 */ /* 0x000fd000000e040e */
.L_x_9:
[----:B------:R-:W0:Y:S01]  /*0b80*/  LDC.64 R30, c[0x0][0x640] ;  /* 0x00019000ff1e7b82 */ /* 0x000e220000000a00 */
[-CC-:B------:R-:W-:Y:S01]  /*0b90*/  SHF.R.U64 R101, R10, R8.reuse, R11.reuse ;  /* 0x000000080a657219 */ /* 0x180fe2000000120b */
[----:B------:R-:W-:Y:S01]  /*0ba0*/  IMAD R29, R9, R23, R4 ;  /* 0x00000017091d7224 */ /* 0x000fe200078e0204 */
[----:B------:R-:W-:Y:S01]  /*0bb0*/  SHF.R.U32.HI R3, RZ, R8, R11 ;  /* 0x00000008ff037219 */ /* 0x000fe2000001160b */
[----:B------:R-:W-:Y:S01]  /*0bc0*/  IMAD.MOV.U32 R23, RZ, RZ, 0x1 ;  /* 0x00000001ff177424 */ /* 0x000fe200078e00ff */
[----:B------:R-:W-:-:S03]  /*0bd0*/  IADD3 R5, P0, RZ, -R101, RZ ;  /* 0x80000065ff057210 */ /* 0x000fc60007f1e0ff */
[----:B------:R-:W1:Y:S02]  /*0be0*/  LDC R12, c[0x0][0x618] ;  /* 0x00018600ff0c7b82 */ /* 0x000e640000000800 */
[----:B------:R-:W-:Y:S02]  /*0bf0*/  IMAD.X R3, RZ, RZ, ~R3, P0 ;  /* 0x000000ffff037224 */ /* 0x000fe400000e0e03 */
[----:B------:R-:W-:-:S04]  /*0c00*/  IMAD.WIDE.U32 R10, R5, R26, R16 ;  /* 0x0000001a050a7225 */ /* 0x000fc800078e0010 */
[----:B------:R-:W2:Y:S01]  /*0c10*/  LDC R20, c[0x0][0x608] ;  /* 0x00018200ff147b82 */ /* 0x000ea20000000800 */
[----:B------:R-:W-:Y:S02]  /*0c20*/  IMAD R8, R3, R26, RZ ;  /* 0x0000001a03087224 */ /* 0x000fe400078e02ff */
[----:B------:R-:W-:Y:S02]  /*0c30*/  IMAD.MOV.U32 R3, RZ, RZ, -0x1 ;  /* 0xffffffffff037424 */ /* 0x000fe400078e00ff */
[----:B------:R-:W-:-:S03]  /*0c40*/  IMAD R5, R5, R27, R8 ;  /* 0x0000001b05057224 */ /* 0x000fc600078e0208 */
[----:B------:R-:W3:Y:S01]  /*0c50*/  LDC R28, c[0x0][0x658] ;  /* 0x00019600ff1c7b82 */ /* 0x000ee20000000800 */
[----:B------:R-:W-:Y:S01]  /*0c60*/  IMAD.IADD R5, R11, 0x1, R5 ;  /* 0x000000010b057824 */ /* 0x000fe200078e0205 */
[----:B0-----:R-:W-:-:S04]  /*0c70*/  ISETP.NE.U32.AND P0, PT, R30, RZ, PT ;  /* 0x000000ff1e00720c */ /* 0x001fc80003f05070 */
[----:B------:R-:W-:Y:S02]  /*0c80*/  ISETP.NE.AND.EX P0, PT, R31, RZ, PT, P0 ;  /* 0x000000ff1f00720c */ /* 0x000fe40003f05300 */
[----:B------:R-:W0:Y:S01]  /*0c90*/  LDC R24, c[0x0][0x600] ;  /* 0x00018000ff187b82 */ /* 0x000e220000000800 */
[-CC-:B-1----:R-:W-:Y:S02]  /*0ca0*/  SHF.R.U64 R14, R10, R12.reuse, R5.reuse ;  /* 0x0000000c0a0e7219 */ /* 0x182fe40000001205 */
[----:B------:R-:W-:-:S05]  /*0cb0*/  SHF.R.U32.HI R5, RZ, R12, R5 ;  /* 0x0000000cff057219 */ /* 0x000fca0000011605 */
[----:B------:R-:W1:Y:S01]  /*0cc0*/  LDC R15, c[0x0][0x648] ;  /* 0x00019200ff0f7b82 */ /* 0x000e620000000800 */
[-CC-:B--2---:R-:W-:Y:S02]  /*0cd0*/  SHF.R.U64 R27, R14, R20.reuse, R5.reuse ;  /* 0x000000140e1b7219 */ /* 0x184fe40000001205 */
[----:B------:R-:W-:-:S05]  /*0ce0*/  SHF.R.U32.HI R5, RZ, R20, R5 ;  /* 0x00000014ff057219 */ /* 0x000fca0000011605 */
[----:B------:R-:W2:Y:S01]  /*0cf0*/  LDC R21, c[0x0][0x638] ;  /* 0x00018e00ff157b82 */ /* 0x000ea20000000800 */
[-CC-:B---3--:R-:W-:Y:S02]  /*0d00*/  SHF.R.U64 R20, R27, R28.reuse, R5.reuse ;  /* 0x0000001c1b147219 */ /* 0x188fe40000001205 */
[-C--:B------:R-:W-:Y:S02]  /*0d10*/  SHF.L.U32 R3, R3, R28.reuse, RZ ;  /* 0x0000001c03037219 */ /* 0x080fe400000006ff */
[----:B------:R-:W-:Y:S01]  /*0d20*/  SHF.R.U32.HI R5, RZ, R28, R5 ;  /* 0x0000001cff057219 */ /* 0x000fe20000011605 */
[----:B------:R-:W-:Y:S01]  /*0d30*/  IMAD.MOV.U32 R4, RZ, RZ, R20 ;  /* 0x000000ffff047224 */ /* 0x000fe200078e0014 */
[----:B------:R-:W-:Y:S01]  /*0d40*/  LOP3.LUT R12, RZ, R3, RZ, 0x33, !PT ;  /* 0x00000003ff0c7212 */ /* 0x000fe200078e33ff */
[----:B------:R-:W3:Y:S01]  /*0d50*/  LDC R25, c[0x0][0x610] ;  /* 0x00018400ff197b82 */ /* 0x000ee20000000800 */
[----:B------:R-:W-:Y:S05]  /*0d60*/  @!P0 BRA `(.L_x_10) ;  /* 0x0000000000288947 */ /* 0x000fea0003800000 */
[----:B------:R-:W4:Y:S02]  /*0d70*/  LDC R3, c[0x0][0x64c] ;  /* 0x00019300ff037b82 */ /* 0x000f240000000800 */
[----:B----4-:R-:W-:-:S05]  /*0d80*/  IADD3 R3, P0, R20, R3, RZ ;  /* 0x0000000314037210 */ /* 0x010fca0007f1e0ff */
        /* <DEDUP_REMOVED lines=8> */
.L_x_10:
[----:B-1----:R-:W-:Y:S01]  /*0e10*/  SHF.R.U64 R4, R4, R15, R5 ;  /* 0x0000000f04047219 */ /* 0x002fe20000001205 */
[----:B0-----:R-:W-:Y:S01]  /*0e20*/  VIADD R5, R24, 0xffffffff ;  /* 0xffffffff18057836 */ /* 0x001fe20000000000 */
[----:B------:R-:W-:Y:S02]  /*0e30*/  SHF.L.U32 R3, R23, R28, RZ ;  /* 0x0000001c17037219 */ /* 0x000fe400000006ff */
[----:B------:R-:W-:Y:S01]  /*0e40*/  LOP3.LUT R12, R27, R12, RZ, 0xc0, !PT ;  /* 0x0000000c1b0c7212 */ /* 0x000fe200078ec0ff */
[----:B------:R-:W-:Y:S01]  /*0e50*/  IMAD.MOV R8, RZ, RZ, -R4 ;  /* 0x000000ffff087224 */ /* 0x000fe200078e0a04 */
[----:B------:R-:W-:Y:S02]  /*0e60*/  SEL R6, R6, R29, !P1 ;  /* 0x0000001d06067207 */ /* 0x000fe40004800000 */
[----:B------:R-:W-:Y:S01]  /*0e70*/  LOP3.LUT R5, R14, R5, RZ, 0xc0, !PT ;  /* 0x000000050e057212 */ /* 0x000fe200078ec0ff */
[----:B------:R-:W-:Y:S02]  /*0e80*/  IMAD R9, R3, R4, R12 ;  /* 0x0000000403097224 */ /* 0x000fe400078e020c */
[----:B--2---:R-:W-:-:S02]  /*0e90*/  IMAD R3, R8, R21, R20 ;  /* 0x0000001508037224 */ /* 0x004fc400078e0214 */
[----:B---3--:R-:W-:Y:S02]  /*0ea0*/  IMAD R6, R9, R25, R6 ;  /* 0x0000001909067224 */ /* 0x008fe400078e0206 */
[----:B------:R-:W-:Y:S02]  /*0eb0*/  IMAD R103, R3, R24, R5 ;  /* 0x0000001803677224 */ /* 0x000fe400078e0205 */
[----:B------:R-:W-:-:S03]  /*0ec0*/  IMAD.MOV.U32 R4, RZ, RZ, 0x1 ;  /* 0x00000001ff047424 */ /* 0x000fc600078e00ff */
[----:B------:R-:W-:Y:S02]  /*0ed0*/  SEL R100, R103, R6, !P1 ;  /* 0x0000000667647207 */ /* 0x000fe40004800000 */
[----:B------:R-:W-:Y:S02]  /*0ee0*/  PRMT R3, R4, 0x7610, R3 ;  /* 0x0000761004037816 */ /* 0x000fe40000000003 */
[----:B------:R-:W-:-:S07]  /*0ef0*/  SEL R103, R6, R103, !P1 ;  /* 0x0000006706677207 */ /* 0x000fce0004800000 */
.L_x_8:
[----:B------:R-:W-:-:S08]  /*0f00*/  NOP ;  /* 0x0000000000007918 */ /* 0x000fd00000000000 */
[----:B------:R-:W0:Y:S02]  /*0f10*/  USETMAXREG.TRY_ALLOC.CTAPOOL UP0, 0xe8 ;  /* 0x000000e8000079c8 */ /* 0x000e240008000600 */
[----:B0-----:R-:W-:-:S13]  /*0f20*/  PLOP3.LUT P0, PT, PT, PT, UP0, 0x80, 0x0 ;  /* 0x000000000000781c */ /* 0x001fda0003f0f008 */
[----:B------:R-:W-:Y:S05]  /*0f30*/  @!P0 BRA `(.L_x_8) ;  /* 0xfffffffc00f08947 */ /* 0x000fea000383ffff */
[----:B------:R-:W-:Y:S01]  /*0f40*/  ULDC.64 UR4, c[0x0][0x598] ;  /* 0x0001660000047ab9 */ /* 0x000fe20000000a00 */
[----:B------:R-:W-:Y:S01]  /*0f50*/  ULDC.64 UR38, c[0x0][0x208] ;  /* 0x0000820000267ab9 */ /* 0x000fe20000000a00 */
[----:B------:R-:W-:-:S04]  /*0f60*/  ISETP.NE.U32.AND P0, PT, RZ, UR4, PT ;  /* 0x00000004ff007c0c */ /* 0x000fc8000bf05070 */
[----:B------:R-:W-:-:S13]  /*0f70*/  ISETP.NE.AND.EX P0, PT, RZ, UR5, PT, P0 ;  /* 0x00000005ff007c0c */ /* 0x000fda000bf05300 */
[----:B------:R-:W-:Y:S05]  /*0f80*/  @!P0 BRA `(.L_x_11) ;  /* 0x00000000001c8947 */ /* 0x000fea0003800000 */
[----:B------:R-:W0:Y:S02]  /*0f90*/  LDC.64 R4, c[0x0][0x598] ;  /* 0x00016600ff047b82 */ /* 0x000e240000000a00 */
[----:B0-----:R-:W2:Y:S02]  /*0fa0*/  LDG.E.64 R4, desc[UR38][R4.64] ;  /* 0x0000002604047981 */ /* 0x001ea4000c1e1b00 */
[----:B--2---:R-:W-:-:S04]  /*0fb0*/  ISETP.NE.U32.AND P0, PT, R4, RZ, PT ;  /* 0x000000ff0400720c */ /* 0x004fc80003f05070 */
[----:B------:R-:W-:-:S13]  /*0fc0*/  ISETP.NE.AND.EX P0, PT, R5, RZ, PT, P0 ;  /* 0x000000ff0500720c */ /* 0x000fda0003f05300 */
[----:B------:R-:W-:Y:S05]  /*0fd0*/  @!P0 BRA `(.L_x_11) ;  /* 0x0000000000088947 */ /* 0x000fea0003800000 */
[----:B------:R0:W5:Y:S01]  /*0fe0*/  LD.E R23, desc[UR38][R4.64] ;  /* 0x0000002604177980 */ /* 0x000162000c101900 */
[----:B------:R-:W-:Y:S05]  /*0ff0*/  BRA `(.L_x_12) ;  /* 0x0000000000247947 */ /* 0x000fea0003800000 */
.L_x_11:
[----:B------:R-:W-:Y:S02]  /*1000*/  ULDC.64 UR4, c[0x0][0x588] ;  /* 0x0001620000047ab9 */ /* 0x000fe40000000a00 */
[----:B------:R-:W-:-:S04]  /*1010*/  ISETP.NE.U32.AND P0, PT, RZ, UR4, PT ;  /* 0x00000004ff007c0c */ /* 0x000fc8000bf05070 */
[----:B------:R-:W-:-:S13]  /*1020*/  ISETP.NE.AND.EX P0, PT, RZ, UR5, PT, P0 ;  /* 0x00000005ff007c0c */ /* 0x000fda000bf05300 */
[----:B------:R-:W-:Y:S05]  /*1030*/  @!P0 BRA `(.L_x_13) ;  /* 0x00000000000c8947 */ /* 0x000fea0003800000 */
[----:B------:R-:W0:Y:S02]  /*1040*/  LDC.64 R4, c[0x0][0x588] ;  /* 0x00016200ff047b82 */ /* 0x000e240000000a00 */
[----:B0-----:R1:W5:Y:S01]  /*1050*/  LDG.E R23, desc[UR38][R4.64] ;  /* 0x0000002604177981 */ /* 0x001362000c1e1900 */
[----:B------:R-:W-:Y:S05]  /*1060*/  BRA `(.L_x_12) ;  /* 0x0000000000087947 */ /* 0x000fea0003800000 */
.L_x_13:
[----:B------:R-:W-:Y:S02]  /*1070*/  ULDC UR4, c[0x0][0x580] ;  /* 0x0001600000047ab9 */ /* 0x000fe40000000800 */
[----:B------:R-:W-:-:S07]  /*1080*/  IMAD.U32 R23, RZ, RZ, UR4 ;  /* 0x00000004ff177e24 */ /* 0x000fce000f8e00ff */
.L_x_12:
[----:B------:R-:W-:Y:S02]  /*1090*/  ULDC.64 UR4, c[0x0][0x5a0] ;  /* 0x0001680000047ab9 */ /* 0x000fe40000000a00 */
[----:B------:R-:W-:-:S04]  /*10a0*/  ISETP.NE.U32.AND P0, PT, RZ, UR4, PT ;  /* 0x00000004ff007c0c */ /* 0x000fc8000bf05070 */
[----:B------:R-:W-:-:S13]  /*10b0*/  ISETP.NE.AND.EX P0, PT, RZ, UR5, PT, P0 ;  /* 0x00000005ff007c0c */ /* 0x000fda000bf05300 */
[----:B------:R-:W-:Y:S05]  /*10c0*/  @!P0 BRA `(.L_x_14) ;  /* 0x00000000001c8947 */ /* 0x000fea0003800000 */
[----:B01----:R-:W0:Y:S02]  /*10d0*/  LDC.64 R4, c[0x0][0x5a0] ;  /* 0x00016800ff047b82 */ /* 0x003e240000000a00 */
[----:B0-----:R-:W2:Y:S02]  /*10e0*/  LDG.E.64 R4, desc[UR38][R4.64] ;  /* 0x0000002604047981 */ /* 0x001ea4000c1e1b00 */
[----:B--2---:R-:W-:-:S04]  /*10f0*/  ISETP.NE.U32.AND P0, PT, R4, RZ, PT ;  /* 0x000000ff0400720c */ /* 0x004fc80003f05070 */
[----:B------:R-:W-:-:S13]  /*1100*/  ISETP.NE.AND.EX P0, PT, R5, RZ, PT, P0 ;  /* 0x000000ff0500720c */ /* 0x000fda0003f05300 */
[----:B------:R-:W-:Y:S05]  /*1110*/  @!P0 BRA `(.L_x_14) ;  /* 0x0000000000088947 */ /* 0x000fea0003800000 */
[----:B------:R0:W5:Y:S01]  /*1120*/  LD.E R90, desc[UR38][R4.64] ;  /* 0x00000026045a7980 */ /* 0x000162000c101900 */
[----:B------:R-:W-:Y:S05]  /*1130*/  BRA `(.L_x_15) ;  /* 0x0000000000247947 */ /* 0x000fea0003800000 */
.L_x_14:
[----:B------:R-:W-:Y:S02]  /*1140*/  ULDC.64 UR4, c[0x0][0x590] ;  /* 0x0001640000047ab9 */ /* 0x000fe40000000a00 */
[----:B------:R-:W-:-:S04]  /*1150*/  ISETP.NE.U32.AND P0, PT, RZ, UR4, PT ;  /* 0x00000004ff007c0c */ /* 0x000fc8000bf05070 */
[----:B------:R-:W-:-:S13]  /*1160*/  ISETP.NE.AND.EX P0, PT, RZ, UR5, PT, P0 ;  /* 0x00000005ff007c0c */ /* 0x000fda000bf05300 */
[----:B------:R-:W-:Y:S05]  /*1170*/  @!P0 BRA `(.L_x_16) ;  /* 0x00000000000c8947 */ /* 0x000fea0003800000 */
[----:B------:R-:W2:Y:S02]  /*1180*/  LDC.64 R90, c[0x0][0x590] ;  /* 0x00016400ff5a7b82 */ /* 0x000ea40000000a00 */
[----:B--2---:R2:W5:Y:S01]  /*1190*/  LDG.E R90, desc[UR38][R90.64] ;  /* 0x000000265a5a7981 */ /* 0x004562000c1e1900 */
[----:B------:R-:W-:Y:S05]  /*11a0*/  BRA `(.L_x_15) ;  /* 0x0000000000087947 */ /* 0x000fea0003800000 */
.L_x_16:
[----:B------:R-:W-:Y:S02]  /*11b0*/  ULDC UR4, c[0x0][0x584] ;  /* 0x0001610000047ab9 */ /* 0x000fe40000000800 */
[----:B------:R-:W-:-:S07]  /*11c0*/  IMAD.U32 R90, RZ, RZ, UR4 ;  /* 0x00000004ff5a7e24 */ /* 0x000fce000f8e00ff */
.L_x_15:
[----:B------:R-:W-:-:S13]  /*11d0*/  LOP3.LUT P0, RZ, R3, 0xff, RZ, 0xc0, !PT ;  /* 0x000000ff03ff7812 */ /* 0x000fda000780c0ff */
[----:B------:R-:W-:Y:S05]  /*11e0*/  @!P0 EXIT ;  /* 0x000000000000894d */ /* 0x000fea0003800000 */
[----:B------:R-:W3:Y:S01]  /*11f0*/  LDC R93, c[0x0][0x658] ;  /* 0x00019600ff5d7b82 */ /* 0x000ee20000000800 */
[----:B------:R-:W-:Y:S01]  /*1200*/  LOP3.LUT R7, R7, 0x1, RZ, 0xc0, !PT ;  /* 0x0000000107077812 */ /* 0x000fe200078ec0ff */
[----:B------:R-:W-:Y:S01]  /*1210*/  ULDC.64 UR6, c[0x0][0x288] ;  /* 0x0000a20000067ab9 */ /* 0x000fe20000000a00 */
[----:B------:R-:W-:Y:S01]  /*1220*/  SHF.R.U32.HI R3, RZ, 0x2, R95 ;  /* 0x00000002ff037819 */ /* 0x000fe2000001165f */
[----:B------:R-:W-:Y:S01]  /*1230*/  UIADD3 UR4, UR7, 0x3f, URZ ;  /* 0x0000003f07047890 */ /* 0x000fe2000fffe03f */
[----:B------:R-:W-:Y:S01]  /*1240*/  SHF.R.U32.HI R0, RZ, 0x1, R0 ;  /* 0x00000001ff007819 */ /* 0x000fe20000011600 */
[----:B------:R-:W-:Y:S01]  /*1250*/  IMAD.SHL.U32 R88, R7, 0x40, RZ ;  /* 0x0000004007587824 */ /* 0x000fe200078e00ff */
[----:B------:R-:W-:Y:S01]  /*1260*/  LOP3.LUT R3, R3, 0x7, RZ, 0xc0, !PT ;  /* 0x0000000703037812 */ /* 0x000fe200078ec0ff */
[----:B------:R-:W4:Y:S01]  /*1270*/  LDC.64 R8, c[0x0][0x5c8] ;  /* 0x00017200ff087b82 */ /* 0x000f220000000a00 */
[----:B------:R-:W-:Y:S01]  /*1280*/  USHF.R.S32.HI UR5, URZ, 0x1f, UR4 ;  /* 0x0000001f3f057899 */ /* 0x000fe20008011404 */
[----:B------:R-:W-:Y:S01]  /*1290*/  LOP3.LUT R0, R0, 0x30, RZ, 0xc0, !PT ;  /* 0x0000003000007812 */ /* 0x000fe200078ec0ff */
[----:B------:R-:W-:Y:S01]  /*12a0*/  IMAD.MOV.U32 R6, RZ, RZ, 0x1 ;  /* 0x00000001ff067424 */ /* 0x000fe200078e00ff */
[--C-:B------:R-:W-:Y:S01]  /*12b0*/  LOP3.LUT R88, R88, 0x40, R3.reuse, 0xe2, !PT ;  /* 0x0000004058587812 */ /* 0x100fe200078ee203 */
[----:B------:R-:W-:Y:S01]  /*12c0*/  ULEA.HI UR5, UR5, UR4, URZ, 0x6 ;  /* 0x0000000405057291 */ /* 0x000fe2000f8f303f */
[-C--:B01----:R-:W-:Y:S01]  /*12d0*/  IADD3 R4, RZ, -R0.reuse, -R3 ;  /* 0x80000000ff047210 */ /* 0x083fe20007ffe803 */
[----:B------:R-:W-:Y:S01]  /*12e0*/  IMAD.U32 R5, RZ, RZ, UR6 ;  /* 0x00000006ff057e24 */ /* 0x000fe2000f8e00ff */
[----:B------:R-:W0:Y:S01]  /*12f0*/  LDC R97, c[0x0][0x600] ;  /* 0x00018000ff617b82 */ /* 0x000e220000000800 */
[----:B------:R-:W-:Y:S01]  /*1300*/  LOP3.LUT R88, R88, R0, RZ, 0xfc, !PT ;  /* 0x0000000058587212 */ /* 0x000fe200078efcff */
[----:B------:R-:W-:Y:S01]  /*1310*/  IMAD.MOV.U32 R0, RZ, RZ, -0x1 ;  /* 0xffffffffff007424 */ /* 0x000fe200078e00ff */
[----:B------:R-:W-:Y:S01]  /*1320*/  USHF.R.S32.HI UR43, URZ, 0x6, UR5 ;  /* 0x000000063f2b7899 */ /* 0x000fe20008011405 */
[----:B------:R-:W-:Y:S01]  /*1330*/  LOP3.LUT R94, R95, 0x3, RZ, 0xc0, !PT ;  /* 0x000000035f5e7812 */ /* 0x000fe200078ec0ff */
[----:B------:R-:W-:Y:S01]  /*1340*/  IMAD R4, R7, -0x40, R4 ;  /* 0xffffffc007047824 */ /* 0x000fe200078e0204 */
[C---:B------:R-:W-:Y:S01]  /*1350*/  LOP3.LUT R96, R95.reuse, 0x80, RZ, 0xc0, !PT ;  /* 0x000000805f607812 */ /* 0x040fe200078ec0ff */
[----:B------:R-:W-:Y:S01]  /*1360*/  UISETP.LT.AND UP0, UPT, UR43, 0x1, UPT ;  /* 0x000000012b00788c */ /* 0x000fe2000bf01270 */
[-C--:B---3--:R-:W-:Y:S01]  /*1370*/  SHF.L.U32 R0, R0, R93.reuse, RZ ;  /* 0x0000005d00007219 */ /* 0x088fe200000006ff */
[----:B------:R-:W-:Y:S01]  /*1380*/  ULDC UR4, c[0x0][0x284] ;  /* 0x0000a10000047ab9 */ /* 0x000fe20000000800 */
[----:B------:R-:W-:Y:S01]  /*1390*/  IMAD R94, R94, -0x2, R5 ;  /* 0xfffffffe5e5e7824 */ /* 0x000fe200078e0205 */
[----:B------:R-:W-:Y:S01]  /*13a0*/  USEL UR44, UR43, 0x1, UP0 ;  /* 0x000000012b2c7887 */ /* 0x000fe20008000000 */
[----:B------:R-:W-:Y:S01]  /*13b0*/  SHF.L.U32 R93, R6, R93, RZ ;  /* 0x0000005d065d7219 */ /* 0x000fe200000006ff */
[----:B------:R-:W-:Y:S01]  /*13c0*/  IMAD.SHL.U32 R95, R95, 0x2, RZ ;  /* 0x000000025f5f7824 */ /* 0x000fe200078e00ff */
[----:B------:R-:W-:Y:S01]  /*13d0*/  LOP3.LUT R102, R18, 0x1, RZ, 0xfc, !PT ;  /* 0x0000000112667812 */ /* 0x000fe200078efcff */
[----:B------:R-:W-:Y:S01]  /*13e0*/  VIADD R99, R4, UR4 ;  /* 0x0000000404637c36 */ /* 0x000fe20008000000 */
[C---:B----4-:R-:W-:Y:S01]  /*13f0*/  SHF.L.U64.HI R92, R8.reuse, 0x3, R9 ;  /* 0x00000003085c7819 */ /* 0x050fe20000010209 */
[----:B--2---:R-:W-:Y:S01]  /*1400*/  IMAD.SHL.U32 R91, R8, 0x8, RZ ;  /* 0x00000008085b7824 */ /* 0x004fe200078e00ff */
[----:B------:R-:W-:Y:S01]  /*1410*/  SHF.R.U32.HI R96, RZ, 0x7, R96 ;  /* 0x00000007ff607819 */ /* 0x000fe20000011660 */
[----:B------:R-:W-:Y:S01]  /*1420*/  IMAD.MOV.U32 R89, RZ, RZ, RZ ;  /* 0x000000ffff597224 */ /* 0x000fe200078e00ff */
[----:B------:R-:W-:Y:S01]  /*1430*/  LOP3.LUT R98, RZ, R0, RZ, 0x33, !PT ;  /* 0x00000000ff627212 */ /* 0x000fe200078e33ff */
[----:B------:R-:W-:Y:S01]  /*1440*/  UIADD3 UR44, UR43, -UR44, URZ ;  /* 0x8000002c2b2c7290 */ /* 0x000fe2000fffe03f */
[----:B------:R-:W-:Y:S01]  /*1450*/  UMOV UR40, URZ ;  /* 0x0000003f00287c82 */ /* 0x000fe20008000000 */
[----:B0-----:R-:W-:Y:S01]  /*1460*/  VIADD R97, R97, 0xffffffff ;  /* 0xffffffff61617836 */ /* 0x001fe20000000000 */
[----:B------:R-:W-:-:S09]  /*1470*/  UMOV UR41, URZ ;  /* 0x0000003f00297c82 */ /* 0x000fd20008000000 */
.L_x_162:
[----:B0-----:R-:W0:Y:S01]  /*1480*/  SHFL.IDX PT, R0, R96, RZ, 0x1f ;  /* 0x00001fff60007589 */ /* 0x001e2200000e0000 */
[----:B-1----:R-:W1:Y:S01]  /*1490*/  S2UR UR7, SR_CgaCtaId ;  /* 0x00000000000779c3 */ /* 0x002e620000008800 */
[----:B------:R-:W-:Y:S01]  /*14a0*/  UMOV UR6, 0x400 ;  /* 0x0000040000067882 */ /* 0x000fe20000000000 */
[----:B0-----:R-:W-:Y:S01]  /*14b0*/  R2UR UR4, R0 ;  /* 0x00000000000472ca */ /* 0x001fe200000e0000 */
[----:B-1----:R-:W-:-:S12]  /*14c0*/  ULEA UR6, UR7, UR6, 0x18 ;  /* 0x0000000607067291 */ /* 0x002fd8000f8ec03f */
[----:B------:R-:W-:-:S04]  /*14d0*/  ULEA.HI UR5, UR4, UR4, URZ, 0x1 ;  /* 0x0000000404057291 */ /* 0x000fc8000f8f083f */
[----:B------:R-:W-:-:S04]  /*14e0*/  ULOP3.LUT UR5, UR5, 0x7fffe, URZ, 0xc0, !UPT ;  /* 0x0007fffe05057892 */ /* 0x000fc8000f8ec03f */
[----:B------:R-:W-:-:S03]  /*14f0*/  UIADD3 UR5, UR4, -UR5, URZ ;  /* 0x8000000504057290 */ /* 0x000fc6000fffe03f */
[----:B------:R-:W-:Y:S01]  /*1500*/  ULDC UR4, c[0x0][0x28c] ;  /* 0x0000a30000047ab9 */ /* 0x000fe20000000800 */
[----:B------:R-:W-:Y:S01]  /*1510*/  ULEA UR5, UR5, UR6, 0xd ;  /* 0x0000000605057291 */ /* 0x000fe2000f8e683f */
[----:B------:R-:W-:-:S03]  /*1520*/  ISETP.LT.AND P0, PT, RZ, UR4, PT ;  /* 0x00000004ff007c0c */ /* 0x000fc6000bf01270 */
[----:B------:R-:W-:-:S04]  /*1530*/  UIADD3 UR5, UR5, 0x100, URZ ;  /* 0x0000010005057890 */ /* 0x000fc8000fffe03f */
[----:B------:R-:W-:-:S04]  /*1540*/  USHF.R.U32.HI UR5, URZ, 0x4, UR5 ;  /* 0x000000043f057899 */ /* 0x000fc80008011605 */
[----:B------:R-:W-:Y:S02]  /*1550*/  ULOP3.LUT UR45, UR5, 0x3fff, URZ, 0xc0, !UPT ;  /* 0x00003fff052d7892 */ /* 0x000fe4000f8ec03f */
[----:B--2345:R-:W-:Y:S10]  /*1560*/  @P0 BRA `(.L_x_17) ;  /* 0x0000000000400947 */ /* 0x03cff40003800000 */
[----:B------:R-:W-:Y:S01]  /*1570*/  MOV R0, 0x0 ;  /* 0x0000000000007802 */ /* 0x000fe20000000f00 */
[----:B------:R-:W-:Y:S01]  /*1580*/  ULDC.64 UR4, c[0x4][0x68] ;  /* 0x01001a0000047ab9 */ /* 0x000fe20000000a00 */
[----:B------:R-:W-:Y:S01]  /*1590*/  ULDC.64 UR6, c[0x4][0x8] ;  /* 0x0100020000067ab9 */ /* 0x000fe20000000a00 */
[----:B------:R-:W-:Y:S01]  /*15a0*/  IMAD.U32 R4, RZ, RZ, UR4 ;  /* 0x00000004ff047e24 */ /* 0x000fe2000f8e00ff */
[----:B------:R0:W1:Y:S01]  /*15b0*/  LDC.64 R14, c[0x4][R0] ;  /* 0x01000000000e7b82 */ /* 0x0000620000000a00 */
[----:B------:R-:W-:Y:S01]  /*15c0*/  IMAD.U32 R5, RZ, RZ, UR5 ;  /* 0x00000005ff057e24 */ /* 0x000fe2000f8e00ff */
[----:B------:R-:W-:Y:S01]  /*15d0*/  ULDC.64 UR4, c[0x4][0x70] ;  /* 0x01001c0000047ab9 */ /* 0x000fe20000000a00 */
[----:B------:R-:W-:Y:S02]  /*15e0*/  IMAD.U32 R10, RZ, RZ, UR6 ;  /* 0x00000006ff0a7e24 */ /* 0x000fe4000f8e00ff */
[----:B------:R-:W-:Y:S02]  /*15f0*/  IMAD.U32 R6, RZ, RZ, UR4 ;  /* 0x00000004ff067e24 */ /* 0x000fe4000f8e00ff */
[----:B------:R-:W-:-:S02]  /*1600*/  IMAD.U32 R7, RZ, RZ, UR5 ;  /* 0x00000005ff077e24 */ /* 0x000fc4000f8e00ff */
[----:B------:R-:W-:Y:S02]  /*1610*/  IMAD.U32 R11, RZ, RZ, UR7 ;  /* 0x00000007ff0b7e24 */ /* 0x000fe4000f8e00ff */
[----:B------:R-:W-:Y:S02]  /*1620*/  IMAD.MOV.U32 R8, RZ, RZ, 0x1e1 ;  /* 0x000001e1ff087424 */ /* 0x000fe400078e00ff */
[----:B------:R-:W-:Y:S02]  /*1630*/  IMAD.MOV.U32 R12, RZ, RZ, 0x1 ;  /* 0x00000001ff0c7424 */ /* 0x000fe400078e00ff */
[----:B0-----:R-:W-:-:S07]  /*1640*/  IMAD.MOV.U32 R13, RZ, RZ, RZ ;  /* 0x000000ffff0d7224 */ /* 0x001fce00078e00ff */
[----:B------:R-:W-:-:S07]  /*1650*/  LEPC R20, `(.L_x_17) ;  /* 0x000000001014794e */ /* 0x000fce0000000000 */
[----:B-1---5:R-:W-:Y:S05]  /*1660*/  CALL.ABS.NOINC R14 ;  /* 0x000000000e007343 */ /* 0x022fea0003c00000 */
.L_x_17:
[----:B------:R-:W-:-:S13]  /*1670*/  ISETP.NE.AND P0, PT, R102, 0x3, PT ;  /* 0x000000036600780c */ /* 0x000fda0003f05270 */
[----:B------:R-:W-:Y:S05]  /*1680*/  @!P0 BRA `(.L_x_18) ;  /* 0x0000000000048947 */ /* 0x000fea0003800000 */
[----:B------:R-:W-:Y:S01]  /*1690*/  BPT.TRAP 0x1 ;  /* 0x000000040000795c */ /* 0x000fe20000300000 */
.L_x_18:
[----:B------:R-:W0:Y:S01]  /*16a0*/  S2UR UR5, SR_CgaCtaId ;  /* 0x00000000000579c3 */ /* 0x000e220000008800 */
[----:B------:R-:W-:Y:S01]  /*16b0*/  UMOV UR4, 0x400 ;  /* 0x0000040000047882 */ /* 0x000fe20000000000 */
[----:B------:R-:W-:Y:S02]  /*16c0*/  IMAD.U32 R0, RZ, RZ, UR40 ;  /* 0x00000028ff007e24 */ /* 0x000fe4000f8e00ff */
[----:B------:R-:W-:-:S03]  /*16d0*/  IMAD.U32 R3, RZ, RZ, UR41 ;  /* 0x00000029ff037e24 */ /* 0x000fc6000f8e00ff */
[----:B------:R-:W-:Y:S01]  /*16e0*/  SHF.L.U32 R0, R0, 0x1f, RZ ;  /* 0x0000001f00007819 */ /* 0x000fe200000006ff */
[----:B0-----:R-:W-:-:S06]  /*16f0*/  ULEA UR4, UR5, UR4, 0x18 ;  /* 0x0000000405047291 */ /* 0x001fcc000f8ec03f */
[----:B------:R-:W-:-:S04]  /*1700*/  IMAD.U32 R6, RZ, RZ, UR4 ;  /* 0x00000004ff067e24 */ /* 0x000fc8000f8e00ff */
[----:B------:R-:W-:-:S04]  /*1710*/  IMAD R3, R3, 0x8, R6 ;  /* 0x0000000803037824 */ /* 0x000fc800078e0206 */
[----:B------:R0:W1:Y:S01]  /*1720*/  SYNCS.PHASECHK.TRANS64.TRYWAIT P1, [R3+URZ], R0 ;  /* 0x00000000030075a7 */ /* 0x000062000802017f */
[----:B------:R-:W-:Y:S05]  /*1730*/  @!P0 BRA `(.L_x_19) ;  /* 0x0000000000048947 */ /* 0x000fea0003800000 */
[----:B------:R-:W-:Y:S01]  /*1740*/  BPT.TRAP 0x1 ;  /* 0x000000040000795c */ /* 0x000fe20000300000 */
.L_x_19:
[----:B------:R-:W-:-:S05]  /*1750*/  IMAD.U32 R4, RZ, RZ, UR44 ;  /* 0x0000002cff047e24 */ /* 0x000fca000f8e00ff */
[----:B------:R-:W-:Y:S01]  /*1760*/  ISETP.GE.AND P2, PT, R4, 0x1, PT ;  /* 0x000000010400780c */ /* 0x000fe20003f46270 */
[----:B-1----:R-:W-:-:S12]  /*1770*/  @P1 BRA `(.L_x_20) ;  /* 0x0000000000081947 */ /* 0x002fd80003800000 */
[----:B------:R-:W1:Y:S02]  /*1780*/  SYNCS.PHASECHK.TRANS64.TRYWAIT P1, [R3+URZ], R0 ;  /* 0x00000000030075a7 */ /* 0x000e64000802017f */
[----:B-1----:R-:W-:Y:S05]  /*1790*/  @!P1 BRA `(.L_x_21) ;  /* 0x0000006400cc9947 */ /* 0x002fea0003800000 */
.L_x_20:
[----:B------:R-:W-:Y:S05]  /*17a0*/  WARPSYNC.ALL ;  /* 0x0000000000007948 */ /* 0x000fea0003800000 */
[----:B------:R-:W-:Y:S01]  /*17b0*/  R2UR UR4, R6 ;  /* 0x00000000060472ca */ /* 0x000fe200000e0000 */
[----:B------:R-:W-:Y:S01]  /*17c0*/  ULEA UR5, UR41, UR45, 0xa ;  /* 0x0000002d29057291 */ /* 0x000fe2000f8e503f */
[----:B------:R-:W-:Y:S01]  /*17d0*/  WARPGROUP.ARRIVE ;  /* 0x00000000000079c5 */ /* 0x000fe20000000000 */
[----:B------:R-:W-:Y:S01]  /*17e0*/  UMOV UR9, 0x40000040 ;  /* 0x4000004000097882 */ /* 0x000fe20000000000 */
[----:B------:R-:W-:-:S04]  /*17f0*/  UMOV UR11, 0x40000040 ;  /* 0x40000040000b7882 */ /* 0x000fc80000000000 */
[----:B------:R-:W-:-:S05]  /*1800*/  UMOV UR8, UR5 ;  /* 0x0000000500087c82 */ /* 0x000fca0008000000 */
[----:B------:R-:W-:-:S04]  /*1810*/  UIADD3 UR4, UR4, 0xc100, URZ ;  /* 0x0000c10004047890 */ /* 0x000fc8000fffe03f */
[----:B------:R-:W-:-:S04]  /*1820*/  USHF.R.U32.HI UR4, URZ, 0x4, UR4 ;  /* 0x000000043f047899 */ /* 0x000fc80008011604 */
[----:B------:R-:W-:-:S04]  /*1830*/  ULOP3.LUT UR4, UR4, 0x3fff, URZ, 0xc0, !UPT ;  /* 0x00003fff04047892 */ /* 0x000fc8000f8ec03f */
[----:B------:R-:W-:-:S04]  /*1840*/  ULOP3.LUT UR4, UR4, 0x10000, URZ, 0xfc, !UPT ;  /* 0x0001000004047892 */ /* 0x000fc8000f8efc3f */
[----:B------:R-:W-:-:S07]  /*1850*/  ULEA UR6, UR41, UR4, 0xa ;  /* 0x0000000429067291 */ /* 0x000fce000f8e503f */
[----:B------:R-:W-:Y:S02]  /*1860*/  UMOV UR10, UR6 ;  /* 0x00000006000a7c82 */ /* 0x000fe40008000000 */
[----:B------:R-:W-:Y:S01]  /*1870*/  HGMMA.64x128x16.F32 R24, gdesc[UR8].tnspA, RZ, !UPT, gsb0 ;  /* 0x21e00000081879f0 */ /* 0x000fe2000c0008ff */
[----:B------:R-:W-:Y:S02]  /*1880*/  UIADD3 UR8, UR5, 0x80, URZ ;  /* 0x0000008005087890 */ /* 0x000fe4000fffe03f */
[----:B------:R-:W-:Y:S01]  /*1890*/  UIADD3 UR10, UR6, 0x2, URZ ;  /* 0x00000002060a7890 */ /* 0x000fe2000fffe03f */
[----:B------:R-:W-:Y:S01]  /*18a0*/  UMOV UR9, 0x40000040 ;  /* 0x4000004000097882 */ /* 0x000fe20000000000 */
[----:B------:R-:W-:Y:S01]  /*18b0*/  UMOV UR11, 0x40000040 ;  /* 0x40000040000b7882 */ /* 0x000fe20000000000 */
[----:B------:R-:W-:Y:S02]  /*18c0*/  WARPGROUP.DEPBAR.LE gsb0, 0x0 ;  /* 0x00008000000079c5 */ /* 0x000fe40000010000 */
[----:B------:R-:W-:-:S06]  /*18d0*/  WARPGROUP.ARRIVE ;  /* 0x00000000000079c5 */ /* 0x000fcc0000000000 */
[----:B------:R-:W-:Y:S01]  /*18e0*/  HGMMA.64x128x16.F32 R24, gdesc[UR8].tnspA, R24, gsb0 ;  /* 0x21e00000081879f0 */ /* 0x000fe20008000818 */
        /* <DEDUP_REMOVED lines=13> */
[----:B------:R-:W-:Y:S03]  /*19c0*/  HGMMA.64x128x16.F32 R24, gdesc[UR8].tnspA, R24, gsb0 ;  /* 0x21e00000081879f0 */ /* 0x000fe60008000818 */
[----:B------:R-:W-:Y:S02]  /*19d0*/  WARPGROUP.DEPBAR.LE gsb0, 0x0 ;  /* 0x00008000000079c5 */ /* 0x000fe40000010000 */
[----:B------:R-:W-:Y:S05]  /*19e0*/  @!P2 BRA `(.L_x_22) ;  /* 0x000000040028a947 */ /* 0x000fea0003800000 */
[----:B------:R-:W-:Y:S01]  /*19f0*/  UIADD3 UR5, UR41, 0x1, URZ ;  /* 0x0000000129057890 */ /* 0x000fe2000fffe03f */
[----:B01----:R-:W-:Y:S02]  /*1a00*/  IMAD.U32 R0, RZ, RZ, UR44 ;  /* 0x0000002cff007e24 */ /* 0x003fe4000f8e00ff */
[----:B------:R-:W-:Y:S01]  /*1a10*/  IMAD.U32 R3, RZ, RZ, UR41 ;  /* 0x00000029ff037e24 */ /* 0x000fe2000f8e00ff */
[----:B------:R-:W-:-:S04]  /*1a20*/  UISETP.NE.AND UP0, UPT, UR5, 0x3, UPT ;  /* 0x000000030500788c */ /* 0x000fc8000bf05270 */
[----:B------:R-:W-:Y:S02]  /*1a30*/  USEL UR6, URZ, 0x1, UP0 ;  /* 0x000000013f067887 */ /* 0x000fe40008000000 */
[----:B------:R-:W-:Y:S02]  /*1a40*/  USEL UR5, UR5, URZ, UP0 ;  /* 0x0000003f05057287 */ /* 0x000fe40008000000 */
[----:B------:R-:W-:-:S06]  /*1a50*/  ULOP3.LUT UR6, UR40, UR6, URZ, 0x3c, !UPT ;  /* 0x0000000628067292 */ /* 0x000fcc000f8e3c3f */
[----:B------:R-:W-:-:S07]  /*1a60*/  IMAD.U32 R7, RZ, RZ, UR6 ;  /* 0x00000006ff077e24 */ /* 0x000fce000f8e00ff */
.L_x_29:
[----:B------:R-:W-:Y:S05]  /*1a70*/  @!P0 BRA `(.L_x_23) ;  /* 0x0000000000048947 */ /* 0x000fea0003800000 */
[----:B------:R-:W-:Y:S01]  /*1a80*/  BPT.TRAP 0x1 ;  /* 0x000000040000795c */ /* 0x000fe20000300000 */
.L_x_23:
[----:B------:R-:W0:Y:S01]  /*1a90*/  S2UR UR7, SR_CgaCtaId ;  /* 0x00000000000779c3 */ /* 0x000e220000008800 */
[----:B------:R-:W-:Y:S01]  /*1aa0*/  UMOV UR6, 0x400 ;  /* 0x0000040000067882 */ /* 0x000fe20000000000 */
[----:B------:R-:W-:Y:S01]  /*1ab0*/  IMAD.U32 R5, RZ, RZ, UR5 ;  /* 0x00000005ff057e24 */ /* 0x000fe2000f8e00ff */
[----:B------:R-:W-:Y:S01]  /*1ac0*/  SHF.L.U32 R4, R7, 0x1f, RZ ;  /* 0x0000001f07047819 */ /* 0x000fe200000006ff */
[----:B0-----:R-:W-:-:S06]  /*1ad0*/  ULEA UR6, UR7, UR6, 0x18 ;  /* 0x0000000607067291 */ /* 0x001fcc000f8ec03f */
[----:B------:R-:W-:-:S04]  /*1ae0*/  IMAD.U32 R6, RZ, RZ, UR6 ;  /* 0x00000006ff067e24 */ /* 0x000fc8000f8e00ff */
[----:B------:R-:W-:-:S04]  /*1af0*/  IMAD R5, R5, 0x8, R6 ;  /* 0x0000000805057824 */ /* 0x000fc800078e0206 */
[----:B------:R0:W1:Y:S01]  /*1b00*/  SYNCS.PHASECHK.TRANS64.TRYWAIT P1, [R5+URZ], R4 ;  /* 0x00000004050075a7 */ /* 0x000062000802017f */
[----:B------:R-:W-:Y:S05]  /*1b10*/  @!P0 BRA `(.L_x_24) ;  /* 0x0000000000048947 */ /* 0x000fea0003800000 */
[----:B------:R-:W-:Y:S01]  /*1b20*/  BPT.TRAP 0x1 ;  /* 0x000000040000795c */ /* 0x000fe20000300000 */
.L_x_24:
[----:B-1----:R-:W-:Y:S05]  /*1b30*/  @P1 BRA `(.L_x_25) ;  /* 0x0000000000081947 */ /* 0x002fea0003800000 */
[----:B------:R-:W1:Y:S02]  /*1b40*/  SYNCS.PHASECHK.TRANS64.TRYWAIT P1, [R5+URZ], R4 ;  /* 0x00000004050075a7 */ /* 0x000e64000802017f */
[----:B-1----:R-:W-:Y:S05]  /*1b50*/  @!P1 BRA `(.L_x_26) ;  /* 0x0000006000f09947 */ /* 0x002fea0003800000 */
.L_x_25:
[----:B------:R-:W-:Y:S01]  /*1b60*/  ULEA UR6, UR5, UR45, 0xa ;  /* 0x0000002d05067291 */ /* 0x000fe2000f8e503f */
[----:B------:R-:W-:Y:S01]  /*1b70*/  WARPGROUP.ARRIVE ;  /* 0x00000000000079c5 */ /* 0x000fe20000000000 */
[----:B------:R-:W-:Y:S01]  /*1b80*/  ULEA UR7, UR5, UR4, 0xa ;  /* 0x0000000405077291 */ /* 0x000fe2000f8e503f */
[----:B------:R-:W-:Y:S01]  /*1b90*/  UMOV UR9, 0x40000040 ;  /* 0x4000004000097882 */ /* 0x000fe20000000000 */
[----:B------:R-:W-:-:S03]  /*1ba0*/  UMOV UR11, 0x40000040 ;  /* 0x40000040000b7882 */ /* 0x000fc60000000000 */
[----:B------:R-:W-:Y:S02]  /*1bb0*/  UMOV UR8, UR6 ;  /* 0x0000000600087c82 */ /* 0x000fe40008000000 */
[----:B------:R-:W-:Y:S02]  /*1bc0*/  UMOV UR10, UR7 ;  /* 0x00000007000a7c82 */ /* 0x000fe40008000000 */
[----:B------:R-:W-:Y:S01]  /*1bd0*/  HGMMA.64x128x16.F32 R24, gdesc[UR8].tnspA, R24, gsb0 ;  /* 0x21e00000081879f0 */ /* 0x000fe20008000818 */
[----:B------:R-:W-:Y:S02]  /*1be0*/  UIADD3 UR8, UR6, 0x80, URZ ;  /* 0x0000008006087890 */ /* 0x000fe4000fffe03f */
[----:B------:R-:W-:Y:S01]  /*1bf0*/  UIADD3 UR10, UR7, 0x2, URZ ;  /* 0x00000002070a7890 */ /* 0x000fe2000fffe03f */
[----:B------:R-:W-:Y:S01]  /*1c00*/  UMOV UR9, 0x40000040 ;  /* 0x4000004000097882 */ /* 0x000fe20000000000 */
[----:B------:R-:W-:Y:S01]  /*1c10*/  UMOV UR11, 0x40000040 ;  /* 0x40000040000b7882 */ /* 0x000fe20000000000 */
[----:B------:R-:W-:-:S02]  /*1c20*/  WARPGROUP.DEPBAR.LE gsb0, 0x0 ;  /* 0x00008000000079c5 */ /* 0x000fc40000010000 */
        /* <DEDUP_REMOVED lines=18> */
[----:B------:R-:W-:Y:S01]  /*1d50*/  BPT.TRAP 0x1 ;  /* 0x000000040000795c */ /* 0x000fe20000300000 */
.L_x_27:
[----:B------:R-:W-:-:S13]  /*1d60*/  ISETP.NE.AND P1, PT, R22, RZ, PT ;  /* 0x000000ff1600720c */ /* 0x000fda0003f25270 */
[----:B01----:R-:W-:-:S04]  /*1d70*/  @P1 IMAD R4, R3, 0x8, R6 ;  /* 0x0000000803041824 */ /* 0x003fc800078e0206 */
[----:B------:R-:W-:-:S05]  /*1d80*/  @P1 VIADD R4, R4, 0x18 ;  /* 0x0000001804041836 */ /* 0x000fca0000000000 */
[----:B------:R-:W-:-:S04]  /*1d90*/  @P1 PRMT R4, R19, 0x654, R4 ;  /* 0x0000065413041816 */ /* 0x000fc80000000004 */
[----:B------:R0:W-:Y:S01]  /*1da0*/  @P1 SYNCS.ARRIVE.TRANS64.RED.A1T0 RZ, [R4+URZ], RZ ;  /* 0x000000ff04ff19a7 */ /* 0x0001e2000810043f */
[----:B------:R-:W-:-:S13]  /*1db0*/  ISETP.GT.U32.AND P1, PT, R18, 0x1, PT ;  /* 0x000000011200780c */ /* 0x000fda0003f24070 */
[----:B0-----:R-:W-:Y:S05]  /*1dc0*/  @P1 BRA `(.L_x_28) ;  /* 0x0000000000041947 */ /* 0x001fea0003800000 */
[----:B------:R-:W-:Y:S01]  /*1dd0*/  BPT.TRAP 0x1 ;  /* 0x000000040000795c */ /* 0x000fe20000300000 */
.L_x_28:
[----:B------:R-:W-:Y:S01]  /*1de0*/  UIADD3 UR5, UR5, 0x1, URZ ;  /* 0x0000000105057890 */ /* 0x000fe2000fffe03f */
[C---:B------:R-:W-:Y:S01]  /*1df0*/  ISETP.GT.AND P2, PT, R0.reuse, 0x1, PT ;  /* 0x000000010000780c */ /* 0x040fe20003f44270 */
[----:B------:R-:W-:Y:S02]  /*1e00*/  VIADD R3, R3, 0x1 ;  /* 0x0000000103037836 */ /* 0x000fe40000000000 */
[----:B------:R-:W-:Y:S01]  /*1e10*/  UISETP.NE.AND UP0, UPT, UR5, 0x3, UPT ;  /* 0x000000030500788c */ /* 0x000fe2000bf05270 */
[----:B------:R-:W-:Y:S02]  /*1e20*/  VIADD R0, R0, 0xffffffff ;  /* 0xffffffff00007836 */ /* 0x000fe40000000000 */
[C---:B------:R-:W-:Y:S01]  /*1e30*/  ISETP.NE.AND P1, PT, R3.reuse, 0x3, PT ;  /* 0x000000030300780c */ /* 0x040fe20003f25270 */
[----:B------:R-:W-:Y:S02]  /*1e40*/  USEL UR6, URZ, 0x1, UP0 ;  /* 0x000000013f067887 */ /* 0x000fe40008000000 */
[----:B------:R-:W-:Y:S01]  /*1e50*/  USEL UR5, UR5, URZ, UP0 ;  /* 0x0000003f05057287 */ /* 0x000fe20008000000 */
[----:B------:R-:W-:-:S03]  /*1e60*/  SEL R3, R3, RZ, P1 ;  /* 0x000000ff03037207 */ /* 0x000fc60000800000 */
[----:B------:R-:W-:Y:S01]  /*1e70*/  LOP3.LUT R7, R7, UR6, RZ, 0x3c, !PT ;  /* 0x0000000607077c12 */ /* 0x000fe2000f8e3cff */
[----:B------:R-:W-:Y:S07]  /*1e80*/  @P2 BRA `(.L_x_29) ;  /* 0xfffffff800f82947 */ /* 0x000fee000383ffff */
.L_x_22:
[----:B01----:R-:W0:Y:S02]  /*1e90*/  LDC R0, c[0x0][0x28c] ;  /* 0x0000a300ff007b82 */ /* 0x003e240000000800 */
[----:B0-----:R-:W-:-:S13]  /*1ea0*/  ISETP.GE.AND P1, PT, R0, 0x1, PT ;  /* 0x000000010000780c */ /* 0x001fda0003f26270 */
[----:B------:R-:W-:Y:S05]  /*1eb0*/  @!P1 BRA `(.L_x_30) ;  /* 0x0000000000449947 */ /* 0x000fea0003800000 */
[----:B------:R-:W-:Y:S05]  /*1ec0*/  @!P0 BRA `(.L_x_31) ;  /* 0x0000000000048947 */ /* 0x000fea0003800000 */
[----:B------:R-:W-:Y:S01]  /*1ed0*/  BPT.TRAP 0x1 ;  /* 0x000000040000795c */ /* 0x000fe20000300000 */
.L_x_31:
[----:B------:R-:W-:-:S13]  /*1ee0*/  ISETP.NE.AND P0, PT, R22, RZ, PT ;  /* 0x000000ff1600720c */ /* 0x000fda0003f05270 */
[----:B------:R-:W-:-:S05]  /*1ef0*/  VOTEU.ANY UP0, P0 ;  /* 0x00000000003f7886 */ /* 0x000fca0000000100 */
[----:B------:R-:W-:-:S06]  /*1f00*/  @UP0 UIADD3 UR4, UR44, UR41, URZ ;  /* 0x000000292c040290 */ /* 0x000fcc000fffe03f */
[----:B------:R-:W-:Y:S02]  /*1f10*/  IMAD.U32 R4, RZ, RZ, UR4 ;  /* 0x00000004ff047e24 */ /* 0x000fe4000f8e00ff */
[----:B------:R-:W-:Y:S02]  /*1f20*/  IMAD.U32 R3, RZ, RZ, UR4 ;  /* 0x00000004ff037e24 */ /* 0x000fe4000f8e00ff */
[----:B------:R-:W-:-:S05]  /*1f30*/  @P0 IMAD.WIDE.U32 R4, R4, -0x55555555, RZ ;  /* 0xaaaaaaab04040825 */ /* 0x000fca00078e00ff */
[----:B------:R-:W-:-:S05]  /*1f40*/  @P0 SHF.R.U32.HI R0, RZ, 0x1, R5 ;  /* 0x00000001ff000819 */ /* 0x000fca0000011605 */
[----:B------:R-:W-:-:S04]  /*1f50*/  @P0 IMAD R0, R0, -0x3, R3 ;  /* 0xfffffffd00000824 */ /* 0x000fc800078e0203 */
[----:B------:R-:W-:-:S04]  /*1f60*/  @P0 IMAD R0, R0, 0x8, R6 ;  /* 0x0000000800000824 */ /* 0x000fc800078e0206 */
[----:B------:R-:W-:-:S05]  /*1f70*/  @P0 VIADD R0, R0, 0x18 ;  /* 0x0000001800000836 */ /* 0x000fca0000000000 */
[----:B------:R-:W-:-:S04]  /*1f80*/  @P0 PRMT R0, R19, 0x654, R0 ;  /* 0x0000065413000816 */ /* 0x000fc80000000000 */
[----:B------:R0:W-:Y:S01]  /*1f90*/  @P0 SYNCS.ARRIVE.TRANS64.RED.A1T0 RZ, [R0+URZ], RZ ;  /* 0x000000ff00ff09a7 */ /* 0x0001e2000810043f */
[----:B------:R-:W-:-:S13]  /*1fa0*/  ISETP.GT.U32.AND P0, PT, R18, 0x1, PT ;  /* 0x000000011200780c */ /* 0x000fda0003f04070 */
[----:B0-----:R-:W-:Y:S05]  /*1fb0*/  @P0 BRA `(.L_x_30) ;  /* 0x0000000000040947 */ /* 0x001fea0003800000 */
[----:B------:R-:W-:Y:S01]  /*1fc0*/  BPT.TRAP 0x1 ;  /* 0x000000040000795c */ /* 0x000fe20000300000 */
.L_x_30:
[----:B------:R-:W-:Y:S01]  /*1fd0*/  IMAD.SHL.U32 R100, R100, 0x80, RZ ;  /* 0x0000008064647824 */ /* 0x000fe200078e00ff */
[----:B------:R-:W-:Y:S01]  /*1fe0*/  UIADD3 UR41, UR43, UR41, URZ ;  /* 0x000000292b297290 */ /* 0x000fe2000fffe03f */
[----:B------:R-:W-:Y:S01]  /*1ff0*/  SHF.R.S32.HI R11, RZ, 0x1f, R101 ;  /* 0x0000001fff0b7819 */ /* 0x000fe20000011465 */
[----:B------:R-:W-:Y:S01]  /*2000*/  UISETP.GE.U32.AND UP1, UPT, UR43, 0x3, UPT ;  /* 0x000000032b00788c */ /* 0x000fe2000bf26070 */
[----:B------:R-:W-:Y:S01]  /*2010*/  IMAD.SHL.U32 R6, R103, 0x80, RZ ;  /* 0x0000008067067824 */ /* 0x000fe200078e00ff */
[----:B------:R-:W-:Y:S01]  /*2020*/  ULDC UR7, c[0x0][0x288] ;  /* 0x0000a20000077ab9 */ /* 0x000fe20000000800 */
[C---:B------:R-:W-:Y:S01]  /*2030*/  LOP3.LUT R8, R100.reuse, 0x6, R95, 0xf8, !PT ;  /* 0x0000000664087812 */ /* 0x040fe200078ef85f */
[----:B------:R-:W-:Y:S01]  /*2040*/  UISETP.GT.U32.AND UP0, UPT, UR41, 0x2, UPT ;  /* 0x000000022900788c */ /* 0x000fe2000bf04070 */
[----:B------:R-:W-:Y:S01]  /*2050*/  ISETP.GE.AND P0, PT, R100, UR7, PT ;  /* 0x0000000764007c0c */ /* 0x000fe2000bf06270 */
[----:B------:R-:W-:Y:S01]  /*2060*/  ULDC.64 UR4, c[0x0][0x5d0] ;  /* 0x0001740000047ab9 */ /* 0x000fe20000000a00 */
[--C-:B------:R-:W-:Y:S01]  /*2070*/  SHF.R.S32.HI R9, RZ, 0x1f, R8.reuse ;  /* 0x0000001fff097819 */ /* 0x100fe20000011408 */
[----:B------:R-:W-:Y:S01]  /*2080*/  ULDC UR10, c[0x0][0x284] ;  /* 0x0000a100000a7ab9 */ /* 0x000fe20000000800 */
[----:B------:R-:W-:Y:S01]  /*2090*/  IMAD R0, R11, UR4, RZ ;  /* 0x000000040b007c24 */ /* 0x000fe2000f8e02ff */
[----:B------:R-:W-:Y:S01]  /*20a0*/  UISETP.LT.U32.AND UP0, UPT, UR43, 0x3, UP0 ;  /* 0x000000032b00788c */ /* 0x000fe20008701070 */
[----:B------:R-:W-:Y:S01]  /*20b0*/  ISETP.GE.OR P0, PT, R6, UR10, P0 ;  /* 0x0000000a06007c0c */ /* 0x000fe20008706670 */
[----:B------:R-:W-:Y:S01]  /*20c0*/  IMAD.WIDE.U32 R4, R101, UR4, R8 ;  /* 0x0000000465047c25 */ /* 0x000fe2000f8e0008 */
[----:B------:R-:W-:Y:S01]  /*20d0*/  ULDC.64 UR8, c[0x0][0x5c8] ;  /* 0x0001720000087ab9 */ /* 0x000fe20000000a00 */
[----:B------:R-:W-:-:S02]  /*20e0*/  USEL UR6, URZ, 0x1, !UP0 ;  /* 0x000000013f067887 */ /* 0x000fc4000c000000 */
[----:B------:R-:W-:Y:S01]  /*20f0*/  IMAD R3, R101, UR5, R0 ;  /* 0x0000000565037c24 */ /* 0x000fe2000f8e0200 */
[----:B------:R-:W-:Y:S01]  /*2100*/  @UP1 UIMAD.WIDE.U32 UR4, UR41, -0x55555555, URZ ;  /* 0xaaaaaaab290418a5 */ /* 0x000fe2000f8e003f */
[----:B------:R-:W-:Y:S01]  /*2110*/  IMAD.WIDE R104, R103, 0x80, R88 ;  /* 0x0000008067687825 */ /* 0x000fe200078e0258 */
[----:B------:R-:W-:Y:S02]  /*2120*/  ULOP3.LUT UR40, UR40, UR6, URZ, 0x3c, !UPT ;  /* 0x0000000628287292 */ /* 0x000fe4000f8e3c3f */
[----:B------:R-:W-:Y:S01]  /*2130*/  @UP1 USHF.R.U32.HI UR4, URZ, 0x1, UR5 ;  /* 0x000000013f041899 */ /* 0x000fe20008011605 */
[----:B------:R-:W-:Y:S02]  /*2140*/  IMAD.IADD R5, R5, 0x1, R3 ;  /* 0x0000000105057824 */ /* 0x000fe400078e0203 */
[----:B------:R-:W-:Y:S01]  /*2150*/  IMAD R3, R105, UR8, RZ ;  /* 0x0000000869037c24 */ /* 0x000fe2000f8e02ff */
[----:B------:R-:W-:Y:S01]  /*2160*/  @UP1 ULOP3.LUT UR40, UR40, 0x1, UR4, 0x78, !UPT ;  /* 0x0000000128281892 */ /* 0x000fe2000f8e7804 */
[----:B------:R-:W-:-:S04]  /*2170*/  IMAD.WIDE.U32 R106, R104, UR8, R4 ;  /* 0x00000008686a7c25 */ /* 0x000fc8000f8e0004 */
[----:B------:R-:W-:Y:S02]  /*2180*/  IMAD R7, R104, UR9, R3 ;  /* 0x0000000968077c24 */ /* 0x000fe4000f8e0203 */
[----:B------:R-:W-:Y:S01]  /*2190*/  IMAD.MOV.U32 R0, RZ, RZ, -0x1 ;  /* 0xffffffffff007424 */ /* 0x000fe200078e00ff */
[----:B------:R-:W-:Y:S06]  /*21a0*/  @P0 BRA `(.L_x_32) ;  /* 0x00000040001c0947 */ /* 0x000fec0003800000 */
[----:B-----5:R-:W-:Y:S01]  /*21b0*/  FSETP.NEU.AND P0, PT, R90, RZ, PT ;  /* 0x000000ff5a00720b */ /* 0x020fe20003f0d000 */
[----:B------:R-:W-:Y:S01]  /*21c0*/  IMAD.IADD R4, R94, 0x1, -R100 ;  /* 0x000000015e047824 */ /* 0x000fe200078e0a64 */
[----:B------:R-:W-:Y:S01]  /*21d0*/  BSSY B0, `(.L_x_32) ;  /* 0x0000404000007945 */ /* 0x000fe20003800000 */
[----:B------:R-:W-:Y:S02]  /*21e0*/  IMAD.IADD R3, R99, 0x1, -R6 ;  /* 0x0000000163037824 */ /* 0x000fe400078e0a06 */
[----:B------:R-:W-:Y:S01]  /*21f0*/  IMAD.IADD R103, R107, 0x1, R7 ;  /* 0x000000016b677824 */ /* 0x000fe200078e0207 */
[----:B------:R-:W-:-:S04]  /*2200*/  ISETP.GT.AND P2, PT, R4, RZ, PT ;  /* 0x000000ff0400720c */ /* 0x000fc80003f44270 */
[----:B------:R-:W-:-:S03]  /*2210*/  ISETP.GT.AND P1, PT, R3, RZ, P2 ;  /* 0x000000ff0300720c */ /* 0x000fc60001724270 */
[----:B------:R-:W-:Y:S10]  /*2220*/  @!P0 BRA `(.L_x_33) ;  /* 0x0000002c00288947 */ /* 0x000ff40003800000 */
[----:B------:R-:W0:Y:S01]  /*2230*/  LDC.64 R110, c[0x0][0x5b8] ;  /* 0x00016e00ff6e7b82 */ /* 0x000e220000000a00 */
[----:B------:R-:W-:-:S07]  /*2240*/  ULDC.64 UR4, c[0x0][0x5c0] ;  /* 0x0001700000047ab9 */ /* 0x000fce0000000a00 */
[----:B------:R-:W1:Y:S08]  /*2250*/  LDC.64 R112, c[0x0][0x5b0] ;  /* 0x00016c00ff707b82 */ /* 0x000e700000000a00 */
[----:B------:R-:W2:Y:S01]  /*2260*/  LDC.64 R114, c[0x0][0x5a8] ;  /* 0x00016a00ff727b82 */ /* 0x000ea20000000a00 */
[-C--:B0-----:R-:W-:Y:S02]  /*2270*/  IMAD R6, R11, R110.reuse, RZ ;  /* 0x0000006e0b067224 */ /* 0x081fe400078e02ff */
[----:B------:R-:W-:-:S04]  /*2280*/  IMAD.WIDE.U32 R108, R101, R110, R8 ;  /* 0x0000006e656c7225 */ /* 0x000fc800078e0008 */
[----:B------:R-:W-:Y:S02]  /*2290*/  IMAD R107, R101, R111, R6 ;  /* 0x0000006f656b7224 */ /* 0x000fe400078e0206 */
[-C--:B-1----:R-:W-:Y:S02]  /*22a0*/  IMAD R5, R105, R112.reuse, RZ ;  /* 0x0000007069057224 */ /* 0x082fe400078e02ff */
[----:B------:R-:W-:Y:S02]  /*22b0*/  IMAD.IADD R13, R109, 0x1, R107 ;  /* 0x000000016d0d7824 */ /* 0x000fe400078e026b */
[----:B------:R-:W-:Y:S02]  /*22c0*/  IMAD.MOV.U32 R12, RZ, RZ, R108 ;  /* 0x000000ffff0c7224 */ /* 0x000fe400078e006c */
[C---:B------:R-:W-:Y:S02]  /*22d0*/  IMAD R111, R104.reuse, R113, R5 ;  /* 0x00000071686f7224 */ /* 0x040fe400078e0205 */
[----:B------:R-:W-:-:S04]  /*22e0*/  IMAD.WIDE.U32 R6, R104, R112, R12 ;  /* 0x0000007068067225 */ /* 0x000fc800078e000c */
[----:B------:R-:W-:Y:S01]  /*22f0*/  IMAD.IADD R5, R7, 0x1, R111 ;  /* 0x0000000107057824 */ /* 0x000fe200078e026f */
[----:B--2---:R-:W-:-:S04]  /*2300*/  LEA R14, P0, R6, R114, 0x1 ;  /* 0x00000072060e7211 */ /* 0x004fc800078008ff */
[----:B------:R-:W-:-:S05]  /*2310*/  LEA.HI.X R15, R6, R115, R5, 0x1, P0 ;  /* 0x00000073060f7211 */ /* 0x000fca00000f0c05 */
[----:B------:R0:W2:Y:S01]  /*2320*/  @P1 LDG.E.LTC128B.U16 R5, desc[UR38][R14.64] ;  /* 0x000000260e051981 */ /* 0x0000a2000c1e1520 */
[----:B------:R-:W-:Y:S01]  /*2330*/  LEA R10, P0, R106, UR4, 0x1 ;  /* 0x000000046a0a7c11 */ /* 0x000fe2000f8008ff */
[----:B------:R-:W-:Y:S01]  /*2340*/  IMAD.WIDE.U32 R6, R104, R112, R8 ;  /* 0x0000007068067225 */ /* 0x000fe200078e0008 */
[----:B------:R-:W-:Y:S03]  /*2350*/  BSSY B1, `(.L_x_34) ;  /* 0x0000012000017945 */ /* 0x000fe60003800000 */
[----:B------:R-:W-:Y:S02]  /*2360*/  IMAD.IADD R7, R111, 0x1, R7 ;  /* 0x000000016f077824 */ /* 0x000fe400078e0207 */
[----:B------:R-:W-:Y:S01]  /*2370*/  IMAD.WIDE.U32 R20, R101, R110, R6 ;  /* 0x0000006e65147225 */ /* 0x000fe200078e0006 */
[----:B0-----:R-:W-:-:S03]  /*2380*/  SHF.L.U64.HI R15, R112, 0x3, R113 ;  /* 0x00000003700f7819 */ /* 0x001fc60000010271 */
[----:B------:R-:W-:Y:S01]  /*2390*/  IMAD.IADD R7, R107, 0x1, R21 ;  /* 0x000000016b077824 */ /* 0x000fe200078e0215 */
[----:B------:R-:W-:Y:S01]  /*23a0*/  LEA R6, P4, R20, R114, 0x1 ;  /* 0x0000007214067211 */ /* 0x000fe200078808ff */
[----:B------:R-:W-:-:S03]  /*23b0*/  IMAD.SHL.U32 R14, R112, 0x8, RZ ;  /* 0x00000008700e7824 */ /* 0x000fc600078e00ff */
[----:B------:R-:W-:Y:S01]  /*23c0*/  LEA.HI.X R7, R20, R115, R7, 0x1, P4 ;  /* 0x0000007314077211 */ /* 0x000fe200020f0c07 */
[----:B--2---:R-:W-:-:S05]  /*23d0*/  HADD2.F32 R11, -RZ, R5.H0_H0 ;  /* 0x20000005ff0b7230 */ /* 0x004fca0000004100 */
[----:B------:R-:W-:-:S04]  /*23e0*/  FMUL R11, R11, R90 ;  /* 0x0000005a0b0b7220 */ /* 0x000fc80000400000 */
[----:B------:R-:W-:Y:S01]  /*23f0*/  FFMA R24, R24, R23, R11 ;  /* 0x0000001718187223 */ /* 0x000fe2000000000b */
[----:B------:R-:W-:Y:S02]  /*2400*/  LEA.HI.X R11, R106, UR5, R103, 0x1, P0 ;  /* 0x000000056a0b7c11 */ /* 0x000fe400080f0c67 */
[----:B------:R-:W-:Y:S02]  /*2410*/  ISETP.GT.AND P0, PT, R4, 0x1, PT ;  /* 0x000000010400780c */ /* 0x000fe40003f04270 */
[----:B------:R-:W-:Y:S02]  /*2420*/  F2FP.F16.F32.PACK_AB R24, RZ, R24 ;  /* 0x00000018ff18723e */ /* 0x000fe400000000ff */
[----:B------:R-:W-:-:S03]  /*2430*/  ISETP.GT.AND P3, PT, R3, RZ, P0 ;  /* 0x000000ff0300720c */ /* 0x000fc60000764270 */
[----:B------:R0:W-:Y:S10]  /*2440*/  @P1 STG.E.U16 desc[UR38][R10.64], R24 ;  /* 0x000000180a001986 */ /* 0x0001f4000c101526 */
[----:B------:R-:W-:Y:S05]  /*2450*/  @!P3 BRA `(.L_x_35) ;  /* 0x000000000004b947 */ /* 0x000fea0003800000 */
[----:B------:R1:W5:Y:S02]  /*2460*/  LDG.E.LTC128B.U16 R5, desc[UR38][R6.64+0x2] ;  /* 0x0000022606057981 */ /* 0x000364000c1e1520 */
.L_x_35:
[----:B------:R-:W-:Y:S05]  /*2470*/  BSYNC B1 ;  /* 0x0000000000017941 */ /* 0x000fea0003800000 */
.L_x_34:
[----:B-----5:R-:W-:Y:S01]  /*2480*/  HADD2.F32 R103, -RZ, R5.H0_H0 ;  /* 0x20000005ff677230 */ /* 0x020fe20000004100 */
[----:B------:R-:W-:Y:S01]  /*2490*/  ISETP.GT.AND P2, PT, R3, 0x8, P2 ;  /* 0x000000080300780c */ /* 0x000fe20001744270 */
[----:B------:R-:W-:Y:S01]  /*24a0*/  IMAD.WIDE.U32 R20, R104, R112, R14 ;  /* 0x0000007068147225 */ /* 0x000fe200078e000e */
[----:B0-----:R-:W-:-:S03]  /*24b0*/  PRMT R24, R5, 0x7610, R24 ;  /* 0x0000761005187816 */ /* 0x001fc60000000018 */
[----:B------:R-:W-:Y:S01]  /*24c0*/  FMUL R12, R103, R90 ;  /* 0x0000005a670c7220 */ /* 0x000fe20000400000 */
[----:B------:R-:W-:Y:S01]  /*24d0*/  IMAD.IADD R111, R111, 0x1, R21 ;  /* 0x000000016f6f7824 */ /* 0x000fe200078e0215 */
[----:B------:R-:W-:Y:S02]  /*24e0*/  IADD3 R108, P1, R108, R20, RZ ;  /* 0x000000146c6c7210 */ /* 0x000fe40007f3e0ff */
[----:B------:R-:W-:-:S03]  /*24f0*/  FFMA R12, R25, R23, R12 ;  /* 0x00000017190c7223 */ /* 0x000fc6000000000c */
[----:B------:R-:W-:Y:S01]  /*2500*/  IMAD.X R13, R111, 0x1, R13, P1 ;  /* 0x000000016f0d7824 */ /* 0x000fe200008e060d */
[C---:B------:R-:W-:Y:S02]  /*2510*/  LEA R14, P1, R108.reuse, R114, 0x1 ;  /* 0x000000726c0e7211 */ /* 0x040fe400078208ff */
[----:B------:R-:W-:Y:S02]  /*2520*/  F2FP.F16.F32.PACK_AB R12, RZ, R12 ;  /* 0x0000000cff0c723e */ /* 0x000fe400000000ff */
[----:B------:R-:W-:Y:S02]  /*2530*/  LEA.HI.X R15, R108, R115, R13, 0x1, P1 ;  /* 0x000000736c0f7211 */ /* 0x000fe400008f0c0d */
[----:B------:R-:W-:-:S05]  /*2540*/  PRMT R21, R12, 0x7610, R21 ;  /* 0x000076100c157816 */ /* 0x000fca0000000015 */
[----:B------:R0:W-:Y:S04]  /*2550*/  @P3 STG.E.U16 desc[UR38][R10.64+0x2], R21 ;  /* 0x000002150a003986 */ /* 0x0001e8000c101526 */
[----:B------:R-:W2:Y:S01]  /*2560*/  @P2 LDG.E.LTC128B.U16 R24, desc[UR38][R14.64] ;  /* 0x000000260e182981 */ /* 0x000ea2000c1e1520 */
[----:B------:R-:W-:Y:S01]  /*2570*/  IADD3 R20, P1, R8, R20, RZ ;  /* 0x0000001408147210 */ /* 0x000fe20007f3e0ff */
[----:B------:R-:W-:Y:S01]  /*2580*/  BSSY B1, `(.L_x_36) ;  /* 0x0000011000017945 */ /* 0x000fe20003800000 */
[----:B------:R-:W-:Y:S02]  /*2590*/  SHF.L.U64.HI R13, R91, 0x1, R92 ;  /* 0x000000015b0d7819 */ /* 0x000fe4000001025c */
[----:B------:R-:W-:Y:S01]  /*25a0*/  ISETP.GT.AND P0, PT, R3, 0x8, P0 ;  /* 0x000000080300780c */ /* 0x000fe20000704270 */
[----:B0-----:R-:W-:Y:S01]  /*25b0*/  IMAD.X R21, R9, 0x1, R111, P1 ;  /* 0x0000000109157824 */ /* 0x001fe200008e066f */
[----:B------:R-:W-:Y:S01]  /*25c0*/  LEA R12, P1, R91, R10, 0x1 ;  /* 0x0000000a5b0c7211 */ /* 0x000fe200078208ff */
[----:B------:R-:W-:-:S04]  /*25d0*/  IMAD.WIDE.U32 R20, R101, R110, R20 ;  /* 0x0000006e65147225 */ /* 0x000fc800078e0014 */
[----:B------:R-:W-:Y:S01]  /*25e0*/  IMAD.X R13, R13, 0x1, R11, P1 ;  /* 0x000000010d0d7824 */ /* 0x000fe200008e060b */
[----:B------:R-:W-:Y:S01]  /*25f0*/  LEA R8, P3, R20, R114, 0x1 ;  /* 0x0000007214087211 */ /* 0x000fe200078608ff */
[----:B------:R-:W-:-:S05]  /*2600*/  IMAD.IADD R9, R107, 0x1, R21 ;  /* 0x000000016b097824 */ /* 0x000fca00078e0215 */
[----:B------:R-:W-:Y:S01]  /*2610*/  LEA.HI.X R9, R20, R115, R9, 0x1, P3 ;  /* 0x0000007314097211 */ /* 0x000fe200018f0c09 */
[----:B--2---:R-:W-:-:S05]  /*2620*/  HADD2.F32 R5, -RZ, R24.H0_H0 ;  /* 0x20000018ff057230 */ /* 0x004fca0000004100 */
[----:B------:R-:W-:-:S04]  /*2630*/  FMUL R5, R5, R90 ;  /* 0x0000005a05057220 */ /* 0x000fc80000400000 */
[----:B------:R-:W-:-:S05]  /*2640*/  FFMA R5, R26, R23, R5 ;  /* 0x000000171a057223 */ /* 0x000fca0000000005 */
[----:B------:R-:W-:-:S05]  /*2650*/  F2FP.F16.F32.PACK_AB R5, RZ, R5 ;  /* 0x00000005ff05723e */ /* 0x000fca00000000ff */
[----:B------:R0:W-:Y:S01]  /*2660*/  @P2 STG.E.U16 desc[UR38][R12.64], R5 ;  /* 0x000000050c002986 */ /* 0x0001e2000c101526 */
[----:B------:R-:W-:Y:S05]  /*2670*/  @!P0 BRA `(.L_x_37) ;  /* 0x0000000000048947 */ /* 0x000fea0003800000 */
[----:B------:R2:W5:Y:S02]  /*2680*/  LDG.E.LTC128B.U16 R24, desc[UR38][R8.64+0x2] ;  /* 0x0000022608187981 */ /* 0x000564000c1e1520 */
.L_x_37:
[----:B------:R-:W-:Y:S05]  /*2690*/  BSYNC B1 ;  /* 0x0000000000017941 */ /* 0x000fea0003800000 */
.L_x_36:
[----:B0----5:R-:W-:Y:S01]  /*26a0*/  HADD2.F32 R5, -RZ, R24.H0_H0 ;  /* 0x20000018ff057230 */ /* 0x021fe20000004100 */
[----:B------:R-:W-:Y:S01]  /*26b0*/  ISETP.GT.AND P1, PT, R4, 0x8, PT ;  /* 0x000000080400780c */ /* 0x000fe20003f24270 */
[----:B------:R-:W-:Y:S03]  /*26c0*/  BSSY B1, `(.L_x_38) ;  /* 0x0000008000017945 */ /* 0x000fe60003800000 */
[----:B------:R-:W-:Y:S01]  /*26d0*/  FMUL R14, R5, R90 ;  /* 0x0000005a050e7220 */ /* 0x000fe20000400000 */
[----:B------:R-:W-:-:S03]  /*26e0*/  ISETP.GT.AND P2, PT, R3, RZ, P1 ;  /* 0x000000ff0300720c */ /* 0x000fc60000f44270 */
[----:B------:R-:W-:-:S05]  /*26f0*/  FFMA R14, R27, R23, R14 ;  /* 0x000000171b0e7223 */ /* 0x000fca000000000e */
[----:B------:R-:W-:-:S05]  /*2700*/  F2FP.F16.F32.PACK_AB R14, RZ, R14 ;  /* 0x0000000eff0e723e */ /* 0x000fca00000000ff */
[----:B------:R0:W-:Y:S01]  /*2710*/  @P0 STG.E.U16 desc[UR38][R12.64+0x2], R14 ;  /* 0x0000020e0c000986 */ /* 0x0001e2000c101526 */
[----:B------:R-:W-:Y:S05]  /*2720*/  @!P2 BRA `(.L_x_39) ;  /* 0x000000000004a947 */ /* 0x000fea0003800000 */
[----:B------:R3:W5:Y:S02]  /*2730*/  LDG.E.LTC128B.U16 R24, desc[UR38][R6.64+0x10] ;  /* 0x0000102606187981 */ /* 0x000764000c1e1520 */
.L_x_39:
[----:B------:R-:W-:Y:S05]  /*2740*/  BSYNC B1 ;  /* 0x0000000000017941 */ /* 0x000fea0003800000 */
.L_x_38:
[----:B-----5:R-:W-:Y:S01]  /*2750*/  HADD2.F32 R5, -RZ, R24.H0_H0 ;  /* 0x20000018ff057230 */ /* 0x020fe20000004100 */
        /* <DEDUP_REMOVED lines=9> */
.L_x_41:
[----:B------:R-:W-:Y:S05]  /*27f0*/  BSYNC B1 ;  /* 0x0000000000017941 */ /* 0x000fea0003800000 */
.L_x_40:
[----:B----45:R-:W-:Y:S01]  /*2800*/  HADD2.F32 R5, -RZ, R24.H0_H0 ;  /* 0x20000018ff057230 */ /* 0x030fe20000004100 */
[----:B------:R-:W-:Y:S01]  /*2810*/  ISETP.GT.AND P1, PT, R3, 0x8, P1 ;  /* 0x000000080300780c */ /* 0x000fe20000f24270 */
[----:B------:R-:W-:Y:S03]  /*2820*/  BSSY B1, `(.L_x_42) ;  /* 0x0000007000017945 */ /* 0x000fe60003800000 */
[----:B0-----:R-:W-:-:S04]  /*2830*/  FMUL R14, R5, R90 ;  /* 0x0000005a050e7220 */ /* 0x001fc80000400000 */
[----:B------:R-:W-:-:S05]  /*2840*/  FFMA R14, R29, R23, R14 ;  /* 0x000000171d0e7223 */ /* 0x000fca000000000e */
[----:B------:R-:W-:-:S05]  /*2850*/  F2FP.F16.F32.PACK_AB R14, RZ, R14 ;  /* 0x0000000eff0e723e */ /* 0x000fca00000000ff */
[----:B------:R0:W-:Y:S01]  /*2860*/  @P3 STG.E.U16 desc[UR38][R10.64+0x12], R14 ;  /* 0x0000120e0a003986 */ /* 0x0001e2000c101526 */
[----:B------:R-:W-:Y:S05]  /*2870*/  @!P1 BRA `(.L_x_43) ;  /* 0x0000000000049947 */ /* 0x000fea0003800000 */
[----:B------:R4:W5:Y:S02]  /*2880*/  LDG.E.LTC128B.U16 R24, desc[UR38][R8.64+0x10] ;  /* 0x0000102608187981 */ /* 0x000964000c1e1520 */
.L_x_43:
[----:B------:R-:W-:Y:S05]  /*2890*/  BSYNC B1 ;  /* 0x0000000000017941 */ /* 0x000fea0003800000 */
.L_x_42:
[----:B-----5:R-:W-:Y:S01]  /*28a0*/  HADD2.F32 R5, -RZ, R24.H0_H0 ;  /* 0x20000018ff057230 */ /* 0x020fe20000004100 */
[----:B------:R-:W-:Y:S01]  /*28b0*/  ISETP.GT.AND P0, PT, R3, 0x8, P0 ;  /* 0x000000080300780c */ /* 0x000fe20000704270 */
[----:B------:R-:W-:Y:S03]  /*28c0*/  BSSY B1, `(.L_x_44) ;  /* 0x0000007000017945 */ /* 0x000fe60003800000 */
[----:B------:R-:W-:-:S04]  /*28d0*/  FMUL R5, R5, R90 ;  /* 0x0000005a05057220 */ /* 0x000fc80000400000 */
[----:B------:R-:W-:-:S05]  /*28e0*/  FFMA R5, R30, R23, R5 ;  /* 0x000000171e057223 */ /* 0x000fca0000000005 */
[----:B------:R-:W-:-:S05]  /*28f0*/  F2FP.F16.F32.PACK_AB R5, RZ, R5 ;  /* 0x00000005ff05723e */ /* 0x000fca00000000ff */
[----:B------:R0:W-:Y:S01]  /*2900*/  @P1 STG.E.U16 desc[UR38][R12.64+0x10], R5 ;  /* 0x000010050c001986 */ /* 0x0001e2000c101526 */
[----:B------:R-:W-:Y:S05]  /*2910*/  @!P0 BRA `(.L_x_45) ;  /* 0x0000000000048947 */ /* 0x000fea0003800000 */
[----:B------:R0:W5:Y:S02]  /*2920*/  LDG.E.LTC128B.U16 R24, desc[UR38][R8.64+0x12] ;  /* 0x0000122608187981 */ /* 0x000164000c1e1520 */
.L_x_45:
[----:B------:R-:W-:Y:S05]  /*2930*/  BSYNC B1 ;  /* 0x0000000000017941 */ /* 0x000fea0003800000 */
.L_x_44:
        /* <DEDUP_REMOVED lines=10> */
.L_x_47:
[----:B------:R-:W-:Y:S05]  /*29e0*/  BSYNC B1 ;  /* 0x0000000000017941 */ /* 0x000fea0003800000 */
.L_x_46:
        /* <DEDUP_REMOVED lines=10> */
.L_x_49:
[----:B------:R-:W-:Y:S05]  /*2a90*/  BSYNC B1 ;  /* 0x0000000000017941 */ /* 0x000fea0003800000 */
.L_x_48:
[----:B0----5:R-:W-:Y:S01]  /*2aa0*/  HADD2.F32 R5, -RZ, R24.H0_H0 ;  /* 0x20000018ff057230 */ /* 0x021fe20000004100 */
        /* <DEDUP_REMOVED lines=8> */
.L_x_51:
[----:B------:R-:W-:Y:S05]  /*2b30*/  BSYNC B1 ;  /* 0x0000000000017941 */ /* 0x000fea0003800000 */
.L_x_50:
        /* <DEDUP_REMOVED lines=9> */
.L_x_53:
[----:B------:R-:W-:Y:S05]  /*2bd0*/  BSYNC B1 ;  /* 0x0000000000017941 */ /* 0x000fea0003800000 */
.L_x_52:
        /* <DEDUP_REMOVED lines=10> */
.L_x_55:
[----:B------:R-:W-:Y:S05]  /*2c80*/  BSYNC B1 ;  /* 0x0000000000017941 */ /* 0x000fea0003800000 */
.L_x_54:
        /* <DEDUP_REMOVED lines=10> */
.L_x_57:
[----:B------:R-:W-:Y:S05]  /*2d30*/  BSYNC B1 ;  /* 0x0000000000017941 */ /* 0x000fea0003800000 */
.L_x_56:
        /* <DEDUP_REMOVED lines=9> */
.L_x_59:
[----:B------:R-:W-:Y:S05]  /*2dd0*/  BSYNC B1 ;  /* 0x0000000000017941 */ /* 0x000fea0003800000 */
.L_x_58:
        /* <DEDUP_REMOVED lines=9> */
.L_x_61:
[----:B------:R-:W-:Y:S05]  /*2e70*/  BSYNC B1 ;  /* 0x0000000000017941 */ /* 0x000fea0003800000 */
.L_x_60:
        /* <DEDUP_REMOVED lines=10> */
.L_x_63:
[----:B------:R-:W-:Y:S05]  /*2f20*/  BSYNC B1 ;  /* 0x0000000000017941 */ /* 0x000fea0003800000 */
.L_x_62:
        /* <DEDUP_REMOVED lines=10> */
.L_x_65:
[----:B------:R-:W-:Y:S05]  /*2fd0*/  BSYNC B1 ;  /* 0x0000000000017941 */ /* 0x000fea0003800000 */
.L_x_64:
        /* <DEDUP_REMOVED lines=9> */
.L_x_67:
[----:B------:R-:W-:Y:S05]  /*3070*/  BSYNC B1 ;  /* 0x0000000000017941 */ /* 0x000fea0003800000 */
.L_x_66:
        /* <DEDUP_REMOVED lines=9> */
.L_x_69:
[----:B------:R-:W-:Y:S05]  /*3110*/  BSYNC B1 ;  /* 0x0000000000017941 */ /* 0x000fea0003800000 */
.L_x_68:
        /* <DEDUP_REMOVED lines=10> */
.L_x_71:
[----:B------:R-:W-:Y:S05]  /*31c0*/  BSYNC B1 ;  /* 0x0000000000017941 */ /* 0x000fea0003800000 */
.L_x_70:
        /* <DEDUP_REMOVED lines=10> */
.L_x_73:
[----:B------:R-:W-:Y:S05]  /*3270*/  BSYNC B1 ;  /* 0x0000000000017941 */ /* 0x000fea0003800000 */
.L_x_72:
        /* <DEDUP_REMOVED lines=9> */
.L_x_75:
[----:B------:R-:W-:Y:S05]  /*3310*/  BSYNC B1 ;  /* 0x0000000000017941 */ /* 0x000fea0003800000 */
.L_x_74:
        /* <DEDUP_REMOVED lines=9> */
.L_x_77:
[----:B------:R-:W-:Y:S05]  /*33b0*/  BSYNC B1 ;  /* 0x0000000000017941 */ /* 0x000fea0003800000 */
.L_x_76:
        /* <DEDUP_REMOVED lines=10> */
.L_x_79:
[----:B------:R-:W-:Y:S05]  /*3460*/  BSYNC B1 ;  /* 0x0000000000017941 */ /* 0x000fea0003800000 */
.L_x_78:
        /* <DEDUP_REMOVED lines=10> */
.L_x_81:
[----:B------:R-:W-:Y:S05]  /*3510*/  BSYNC B1 ;  /* 0x0000000000017941 */ /* 0x000fea0003800000 */
.L_x_80:
        /* <DEDUP_REMOVED lines=9> */
.L_x_83:
[----:B------:R-:W-:Y:S05]  /*35b0*/  BSYNC B1 ;  /* 0x0000000000017941 */ /* 0x000fea0003800000 */
.L_x_82:
        /* <DEDUP_REMOVED lines=9> */
.L_x_85:
[----:B------:R-:W-:Y:S05]  /*3650*/  BSYNC B1 ;  /* 0x0000000000017941 */ /* 0x000fea0003800000 */
.L_x_84:
        /* <DEDUP_REMOVED lines=10> */
.L_x_87:
[----:B------:R-:W-:Y:S05]  /*3700*/  BSYNC B1 ;  /* 0x0000000000017941 */ /* 0x000fea0003800000 */
.L_x_86:
        /* <DEDUP_REMOVED lines=10> */
.L_x_89:
[----:B------:R-:W-:Y:S05]  /*37b0*/  BSYNC B1 ;  /* 0x0000000000017941 */ /* 0x000fea0003800000 */
.L_x_88:
        /* <DEDUP_REMOVED lines=9> */
.L_x_91:
[----:B------:R-:W-:Y:S05]  /*3850*/  BSYNC B1 ;  /* 0x0000000000017941 */ /* 0x000fea0003800000 */
.L_x_90:
        /* <DEDUP_REMOVED lines=9> */
.L_x_93:
[----:B------:R-:W-:Y:S05]  /*38f0*/  BSYNC B1 ;  /* 0x0000000000017941 */ /* 0x000fea0003800000 */
.L_x_92:
        /* <DEDUP_REMOVED lines=10> */
.L_x_95:
[----:B------:R-:W-:Y:S05]  /*39a0*/  BSYNC B1 ;  /* 0x0000000000017941 */ /* 0x000fea0003800000 */
.L_x_94:
        /* <DEDUP_REMOVED lines=10> */
.L_x_97:
[----:B------:R-:W-:Y:S05]  /*3a50*/  BSYNC B1 ;  /* 0x0000000000017941 */ /* 0x000fea0003800000 */
.L_x_96:
        /* <DEDUP_REMOVED lines=9> */
.L_x_99:
[----:B------:R-:W-:Y:S05]  /*3af0*/  BSYNC B1 ;  /* 0x0000000000017941 */ /* 0x000fea0003800000 */
.L_x_98:
        /* <DEDUP_REMOVED lines=9> */
.L_x_101:
[----:B------:R-:W-:Y:S05]  /*3b90*/  BSYNC B1 ;  /* 0x0000000000017941 */ /* 0x000fea0003800000 */
.L_x_100:
        /* <DEDUP_REMOVED lines=10> */
.L_x_103:
[----:B------:R-:W-:Y:S05]  /*3c40*/  BSYNC B1 ;  /* 0x0000000000017941 */ /* 0x000fea0003800000 */
.L_x_102:
        /* <DEDUP_REMOVED lines=10> */
.L_x_105:
[----:B------:R-:W-:Y:S05]  /*3cf0*/  BSYNC B1 ;  /* 0x0000000000017941 */ /* 0x000fea0003800000 */
.L_x_104:
        /* <DEDUP_REMOVED lines=9> */
.L_x_107:
[----:B------:R-:W-:Y:S05]  /*3d90*/  BSYNC B1 ;  /* 0x0000000000017941 */ /* 0x000fea0003800000 */
.L_x_106:
        /* <DEDUP_REMOVED lines=9> */
.L_x_109:
[----:B------:R-:W-:Y:S05]  /*3e30*/  BSYNC B1 ;  /* 0x0000000000017941 */ /* 0x000fea0003800000 */
.L_x_108:
        /* <DEDUP_REMOVED lines=10> */
.L_x_111:
[----:B------:R-:W-:Y:S05]  /*3ee0*/  BSYNC B1 ;  /* 0x0000000000017941 */ /* 0x000fea0003800000 */
.L_x_110:
        /* <DEDUP_REMOVED lines=10> */
.L_x_113:
[----:B------:R-:W-:Y:S05]  /*3f90*/  BSYNC B1 ;  /* 0x0000000000017941 */ /* 0x000fea0003800000 */
.L_x_112:
        /* <DEDUP_REMOVED lines=9> */
.L_x_115:
[----:B------:R-:W-:Y:S05]  /*4030*/  BSYNC B1 ;  /* 0x0000000000017941 */ /* 0x000fea0003800000 */
.L_x_114:
        /* <DEDUP_REMOVED lines=9> */
.L_x_117:
[----:B------:R-:W-:Y:S05]  /*40d0*/  BSYNC B1 ;  /* 0x0000000000017941 */ /* 0x000fea0003800000 */
.L_x_116:
        /* <DEDUP_REMOVED lines=10> */
.L_x_119:
[----:B------:R-:W-:Y:S05]  /*4180*/  BSYNC B1 ;  /* 0x0000000000017941 */ /* 0x000fea0003800000 */
.L_x_118:
        /* <DEDUP_REMOVED lines=10> */
.L_x_121:
[----:B------:R-:W-:Y:S05]  /*4230*/  BSYNC B1 ;  /* 0x0000000000017941 */ /* 0x000fea0003800000 */
.L_x_120:
        /* <DEDUP_REMOVED lines=9> */
.L_x_123:
[----:B------:R-:W-:Y:S05]  /*42d0*/  BSYNC B1 ;  /* 0x0000000000017941 */ /* 0x000fea0003800000 */
.L_x_122:
        /* <DEDUP_REMOVED lines=9> */
.L_x_125:
[----:B------:R-:W-:Y:S05]  /*4370*/  BSYNC B1 ;  /* 0x0000000000017941 */ /* 0x000fea0003800000 */
.L_x_124:
        /* <DEDUP_REMOVED lines=10> */
.L_x_127:
[----:B------:R-:W-:Y:S05]  /*4420*/  BSYNC B1 ;  /* 0x0000000000017941 */ /* 0x000fea0003800000 */
.L_x_126:
        /* <DEDUP_REMOVED lines=10> */
.L_x_129:
[----:B------:R-:W-:Y:S05]  /*44d0*/  BSYNC B1 ;  /* 0x0000000000017941 */ /* 0x000fea0003800000 */
.L_x_128:
        /* <DEDUP_REMOVED lines=9> */
.L_x_131:
[----:B------:R-:W-:Y:S05]  /*4570*/  BSYNC B1 ;  /* 0x0000000000017941 */ /* 0x000fea0003800000 */
.L_x_130:
        /* <DEDUP_REMOVED lines=9> */
.L_x_133:
[----:B------:R-:W-:Y:S05]  /*4610*/  BSYNC B1 ;  /* 0x0000000000017941 */ /* 0x000fea0003800000 */
.L_x_132:
        /* <DEDUP_REMOVED lines=10> */
.L_x_135:
[----:B------:R-:W-:Y:S05]  /*46c0*/  BSYNC B1 ;  /* 0x0000000000017941 */ /* 0x000fea0003800000 */
.L_x_134:
        /* <DEDUP_REMOVED lines=10> */
.L_x_137:
[----:B------:R-:W-:Y:S05]  /*4770*/  BSYNC B1 ;  /* 0x0000000000017941 */ /* 0x000fea0003800000 */
.L_x_136:
        /* <DEDUP_REMOVED lines=9> */
.L_x_139:
[----:B------:R-:W-:Y:S05]  /*4810*/  BSYNC B1 ;  /* 0x0000000000017941 */ /* 0x000fea0003800000 */
.L_x_138:
        /* <DEDUP_REMOVED lines=9> */
.L_x_141:
[----:B------:R-:W-:Y:S05]  /*48b0*/  BSYNC B1 ;  /* 0x0000000000017941 */ /* 0x000fea0003800000 */
.L_x_140:
        /* <DEDUP_REMOVED lines=10> */
.L_x_143:
[----:B------:R-:W-:Y:S05]  /*4960*/  BSYNC B1 ;  /* 0x0000000000017941 */ /* 0x000fea0003800000 */
.L_x_142:
        /* <DEDUP_REMOVED lines=10> */
.L_x_145:
[----:B------:R-:W-:Y:S05]  /*4a10*/  BSYNC B1 ;  /* 0x0000000000017941 */ /* 0x000fea0003800000 */
.L_x_144:
        /* <DEDUP_REMOVED lines=9> */
.L_x_147:
[----:B------:R-:W-:Y:S05]  /*4ab0*/  BSYNC B1 ;  /* 0x0000000000017941 */ /* 0x000fea0003800000 */
.L_x_146:
        /* <DEDUP_REMOVED lines=9> */
.L_x_149:
[----:B------:R-:W-:Y:S05]  /*4b50*/  BSYNC B1 ;  /* 0x0000000000017941 */ /* 0x000fea0003800000 */
.L_x_148:
        /* <DEDUP_REMOVED lines=10> */
.L_x_151:
[----:B------:R-:W-:Y:S05]  /*4c00*/  BSYNC B1 ;  /* 0x0000000000017941 */ /* 0x000fea0003800000 */
.L_x_150:
[----:B-----5:R-:W-:Y:S01]  /*4c10*/  HADD2.F32 R5, -RZ, R24.H0_H0 ;  /* 0x20000018ff057230 */ /* 0x020fe20000004100 */
[----:B------:R-:W-:Y:S01]  /*4c20*/  ISETP.GT.AND P0, PT, R4, 0x79, PT ;  /* 0x000000790400780c */ /* 0x000fe20003f04270 */
[----:B------:R-:W-:Y:S01]  /*4c30*/  @P2 IMAD.MOV.U32 R4, RZ, RZ, R10 ;  /* 0x000000ffff042224 */ /* 0x000fe200078e000a */
[----:B------:R-:W-:Y:S02]  /*4c40*/  BSSY B1, `(.L_x_152) ;  /* 0x000000a000017945 */ /* 0x000fe40003800000 */
[----:B------:R-:W-:Y:S01]  /*4c50*/  FMUL R5, R5, R90 ;  /* 0x0000005a05057220 */ /* 0x000fe20000400000 */
[----:B------:R-:W-:-:S03]  /*4c60*/  ISETP.GT.AND P3, PT, R3, RZ, P0 ;  /* 0x000000ff0300720c */ /* 0x000fc60000764270 */
[----:B------:R-:W-:-:S05]  /*4c70*/  FFMA R5, R84, R23, R5 ;  /* 0x0000001754057223 */ /* 0x000fca0000000005 */
[----:B------:R-:W-:-:S04]  /*4c80*/  F2FP.F16.F32.PACK_AB R5, RZ, R5 ;  /* 0x00000005ff05723e */ /* 0x000fc800000000ff */
[----:B0-----:R-:W-:Y:S01]  /*4c90*/  PRMT R14, R5, 0x7610, R14 ;  /* 0x00007610050e7816 */ /* 0x001fe2000000000e */
[----:B------:R-:W-:-:S05]  /*4ca0*/  @P2 IMAD.MOV.U32 R5, RZ, RZ, R11 ;  /* 0x000000ffff052224 */ /* 0x000fca00078e000b */
[----:B------:R0:W-:Y:S01]  /*4cb0*/  @P2 STG.E.U16 desc[UR38][R4.64+0xf0], R14 ;  /* 0x0000f00e04002986 */ /* 0x0001e2000c101526 */
[----:B------:R-:W-:Y:S05]  /*4cc0*/  @!P3 BRA `(.L_x_153) ;  /* 0x000000000004b947 */ /* 0x000fea0003800000 */
[----:B------:R0:W5:Y:S02]  /*4cd0*/  LDG.E.LTC128B.U16 R24, desc[UR38][R6.64+0xf2] ;  /* 0x0000f22606187981 */ /* 0x000164000c1e1520 */
.L_x_153:
[----:B------:R-:W-:Y:S05]  /*4ce0*/  BSYNC B1 ;  /* 0x0000000000017941 */ /* 0x000fea0003800000 */
.L_x_152:
        /* <DEDUP_REMOVED lines=9> */
.L_x_155:
[----:B------:R-:W-:Y:S05]  /*4d80*/  BSYNC B1 ;  /* 0x0000000000017941 */ /* 0x000fea0003800000 */
.L_x_154:
[----:B-----5:R-:W-:Y:S01]  /*4d90*/  HADD2.F32 R5, -RZ, R24.H0_H0 ;  /* 0x20000018ff057230 */ /* 0x020fe20000004100 */
[----:B------:R-:W-:Y:S01]  /*4da0*/  ISETP.GT.AND P0, PT, R3, 0x8, P0 ;  /* 0x000000080300780c */ /* 0x000fe20000704270 */
[----:B0-----:R-:W-:Y:S01]  /*4db0*/  @P1 IMAD.MOV.U32 R4, RZ, RZ, R12 ;  /* 0x000000ffff041224 */ /* 0x001fe200078e000c */
[----:B------:R-:W-:Y:S02]  /*4dc0*/  BSSY B1, `(.L_x_156) ;  /* 0x0000009000017945 */ /* 0x000fe40003800000 */
[----:B------:R-:W-:-:S04]  /*4dd0*/  FMUL R5, R5, R90 ;  /* 0x0000005a05057220 */ /* 0x000fc80000400000 */
[----:B------:R-:W-:-:S05]  /*4de0*/  FFMA R5, R86, R23, R5 ;  /* 0x0000001756057223 */ /* 0x000fca0000000005 */
[----:B------:R-:W-:-:S04]  /*4df0*/  F2FP.F16.F32.PACK_AB R5, RZ, R5 ;  /* 0x00000005ff05723e */ /* 0x000fc800000000ff */
[----:B-1-3--:R-:W-:Y:S01]  /*4e00*/  PRMT R6, R5, 0x7610, R6 ;  /* 0x0000761005067816 */ /* 0x00afe20000000006 */
[----:B------:R-:W-:-:S05]  /*4e10*/  @P1 IMAD.MOV.U32 R5, RZ, RZ, R13 ;  /* 0x000000ffff051224 */ /* 0x000fca00078e000d */
[----:B------:R0:W-:Y:S01]  /*4e20*/  @P1 STG.E.U16 desc[UR38][R4.64+0xf0], R6 ;  /* 0x0000f00604001986 */ /* 0x0001e2000c101526 */
[----:B------:R-:W-:Y:S05]  /*4e30*/  @!P0 BRA `(.L_x_157) ;  /* 0x0000000000048947 */ /* 0x000fea0003800000 */
[----:B------:R1:W5:Y:S02]  /*4e40*/  LDG.E.LTC128B.U16 R24, desc[UR38][R8.64+0xf2] ;  /* 0x0000f22608187981 */ /* 0x000364000c1e1520 */
.L_x_157:
[----:B------:R-:W-:Y:S05]  /*4e50*/  BSYNC B1 ;  /* 0x0000000000017941 */ /* 0x000fea0003800000 */
.L_x_156:
[----:B------:R-:W-:Y:S05]  /*4e60*/  @!P0 BRA `(.L_x_158) ;  /* 0x0000001000e88947 */ /* 0x000fea0003800000 */
[----:B-----5:R-:W-:-:S05]  /*4e70*/  HADD2.F32 R3, -RZ, R24.H0_H0 ;  /* 0x20000018ff037230 */ /* 0x020fca0000004100 */
[----:B0-----:R-:W-:-:S04]  /*4e80*/  FMUL R4, R3, R90 ;  /* 0x0000005a03047220 */ /* 0x001fc80000400000 */
[----:B------:R-:W-:-:S05]  /*4e90*/  FFMA R4, R87, R23, R4 ;  /* 0x0000001757047223 */ /* 0x000fca0000000004 */
[----:B------:R-:W-:-:S05]  /*4ea0*/  F2FP.F16.F32.PACK_AB R4, RZ, R4 ;  /* 0x00000004ff04723e */ /* 0x000fca00000000ff */
[----:B------:R3:W-:Y:S01]  /*4eb0*/  STG.E.U16 desc[UR38][R12.64+0xf2], R4 ;  /* 0x0000f2040c007986 */ /* 0x0007e2000c101526 */
[----:B------:R-:W-:Y:S05]  /*4ec0*/  BRA `(.L_x_158) ;  /* 0x0000001000d07947 */ /* 0x000fea0003800000 */
.L_x_33:
[----:B------:R-:W-:Y:S01]  /*4ed0*/  ISETP.GT.AND P3, PT, R4, 0x1, PT ;  /* 0x000000010400780c */ /* 0x000fe20003f64270 */
[----:B------:R-:W-:Y:S01]  /*4ee0*/  ULDC.64 UR4, c[0x0][0x5c0] ;  /* 0x0001700000047ab9 */ /* 0x000fe20000000a00 */
[-C--:B------:R-:W-:Y:S01]  /*4ef0*/  FMUL R24, R24, R23.reuse ;  /* 0x0000001718187220 */ /* 0x080fe20000400000 */
[----:B------:R-:W-:Y:S01]  /*4f00*/  LEA R6, P4, R106, UR4, 0x1 ;  /* 0x000000046a067c11 */ /* 0x000fe2000f8808ff */
[-C--:B------:R-:W-:Y:S01]  /*4f10*/  FMUL R25, R25, R23.reuse ;  /* 0x0000001719197220 */ /* 0x080fe20000400000 */
[----:B------:R-:W-:Y:S01]  /*4f20*/  ISETP.GT.AND P0, PT, R3, RZ, P3 ;  /* 0x000000ff0300720c */ /* 0x000fe20001f04270 */
[-C--:B------:R-:W-:Y:S01]  /*4f30*/  FMUL R26, R26, R23.reuse ;  /* 0x000000171a1a7220 */ /* 0x080fe20000400000 */
[----:B------:R-:W-:Y:S01]  /*4f40*/  F2FP.F16.F32.PACK_AB R24, RZ, R24 ;  /* 0x00000018ff18723e */ /* 0x000fe200000000ff */
[-C--:B------:R-:W-:Y:S01]  /*4f50*/  FMUL R27, R27, R23.reuse ;  /* 0x000000171b1b7220 */ /* 0x080fe20000400000 */
[----:B------:R-:W-:Y:S01]  /*4f60*/  LEA.HI.X R7, R106, UR5, R103, 0x1, P4 ;  /* 0x000000056a077c11 */ /* 0x000fe2000a0f0c67 */
[----:B------:R-:W-:Y:S01]  /*4f70*/  FMUL R28, R28, R23 ;  /* 0x000000171c1c7220 */ /* 0x000fe20000400000 */
[----:B------:R-:W-:Y:S01]  /*4f80*/  F2FP.F16.F32.PACK_AB R25, RZ, R25 ;  /* 0x00000019ff19723e */ /* 0x000fe200000000ff */
[-C--:B------:R-:W-:Y:S01]  /*4f90*/  FMUL R29, R29, R23.reuse ;  /* 0x000000171d1d7220 */ /* 0x080fe20000400000 */
[----:B------:R-:W-:Y:S01]  /*4fa0*/  ISETP.GT.AND P2, PT, R3, 0x8, P2 ;  /* 0x000000080300780c */ /* 0x000fe20001744270 */
[----:B------:R-:W-:Y:S01]  /*4fb0*/  @P1 STG.E.U16 desc[UR38][R6.64], R24 ;  /* 0x0000001806001986 */ /* 0x000fe2000c101526 */
[----:B------:R-:W-:Y:S01]  /*4fc0*/  ISETP.GT.AND P1, PT, R4, 0x8, PT ;  /* 0x000000080400780c */ /* 0x000fe20003f24270 */
[-C--:B------:R-:W-:Y:S01]  /*4fd0*/  FMUL R30, R30, R23.reuse ;  /* 0x000000171e1e7220 */ /* 0x080fe20000400000 */
[C---:B------:R-:W-:Y:S01]  /*4fe0*/  SHF.L.U64.HI R5, R91.reuse, 0x1, R92 ;  /* 0x000000015b057819 */ /* 0x040fe2000001025c */
[----:B------:R-:W-:Y:S01]  /*4ff0*/  @P0 STG.E.U16 desc[UR38][R6.64+0x2], R25 ;  /* 0x0000021906000986 */ /* 0x000fe2000c101526 */
[----:B------:R-:W-:Y:S01]  /*5000*/  LEA R8, P5, R91, R6, 0x1 ;  /* 0x000000065b087211 */ /* 0x000fe200078a08ff */
[-C--:B------:R-:W-:Y:S01]  /*5010*/  FMUL R31, R31, R23.reuse ;  /* 0x000000171f1f7220 */ /* 0x080fe20000400000 */
[----:B------:R-:W-:Y:S01]  /*5020*/  ISETP.GT.AND P3, PT, R3, 0x8, P3 ;  /* 0x000000080300780c */ /* 0x000fe20001f64270 */
[-C--:B------:R-:W-:Y:S01]  /*5030*/  FMUL R32, R32, R23.reuse ;  /* 0x0000001720207220 */ /* 0x080fe20000400000 */
[----:B------:R-:W-:Y:S01]  /*5040*/  ISETP.GT.AND P0, PT, R4, 0x9, PT ;  /* 0x000000090400780c */ /* 0x000fe20003f04270 */
[----:B------:R-:W-:Y:S01]  /*5050*/  IMAD.X R9, R5, 0x1, R7, P5 ;  /* 0x0000000105097824 */ /* 0x000fe200028e0607 */
[----:B------:R-:W-:Y:S01]  /*5060*/  ISETP.GT.AND P4, PT, R3, RZ, P1 ;  /* 0x000000ff0300720c */ /* 0x000fe20000f84270 */
[-C--:B------:R-:W-:Y:S01]  /*5070*/  FMUL R33, R33, R23.reuse ;  /* 0x0000001721217220 */ /* 0x080fe20000400000 */
[----:B------:R-:W-:Y:S01]  /*5080*/  F2FP.F16.F32.PACK_AB R26, RZ, R26 ;  /* 0x0000001aff1a723e */ /* 0x000fe200000000ff */
[-C--:B------:R-:W-:Y:S01]  /*5090*/  FMUL R34, R34, R23.reuse ;  /* 0x0000001722227220 */ /* 0x080fe20000400000 */
[----:B------:R-:W-:Y:S01]  /*50a0*/  ISETP.GT.AND P5, PT, R3, RZ, P0 ;  /* 0x000000ff0300720c */ /* 0x000fe200007a4270 */
[----:B------:R-:W-:Y:S01]  /*50b0*/  FMUL R35, R35, R23 ;  /* 0x0000001723237220 */ /* 0x000fe20000400000 */
[----:B------:R-:W-:Y:S01]  /*50c0*/  F2FP.F16.F32.PACK_AB R27, RZ, R27 ;  /* 0x0000001bff1b723e */ /* 0x000fe200000000ff */
[----:B------:R-:W-:Y:S01]  /*50d0*/  @P2 STG.E.U16 desc[UR38][R8.64], R26 ;  /* 0x0000001a08002986 */ /* 0x000fe2000c101526 */
[----:B------:R-:W-:Y:S01]  /*50e0*/  F2FP.F16.F32.PACK_AB R28, RZ, R28 ;  /* 0x0000001cff1c723e */ /* 0x000fe200000000ff */
[-C--:B------:R-:W-:Y:S01]  /*50f0*/  FMUL R36, R36, R23.reuse ;  /* 0x0000001724247220 */ /* 0x080fe20000400000 */
[----:B------:R-:W-:Y:S01]  /*5100*/  ISETP.GT.AND P2, PT, R3, 0x8, P1 ;  /* 0x000000080300780c */ /* 0x000fe20000f44270 */
[----:B------:R-:W-:Y:S01]  /*5110*/  @P3 STG.E.U16 desc[UR38][R8.64+0x2], R27 ;  /* 0x0000021b08003986 */ /* 0x000fe2000c101526 */
[----:B------:R-:W-:Y:S01]  /*5120*/  ISETP.GT.AND P1, PT, R4, 0x10, PT ;  /* 0x000000100400780c */ /* 0x000fe20003f24270 */
[----:B------:R-:W-:Y:S01]  /*5130*/  FMUL R37, R37, R23 ;  /* 0x0000001725257220 */ /* 0x000fe20000400000 */
[----:B------:R-:W-:Y:S01]  /*5140*/  F2FP.F16.F32.PACK_AB R29, RZ, R29 ;  /* 0x0000001dff1d723e */ /* 0x000fe200000000ff */
[----:B------:R-:W-:Y:S01]  /*5150*/  @P4 STG.E.U16 desc[UR38][R6.64+0x10], R28 ;  /* 0x0000101c06004986 */ /* 0x000fe2000c101526 */
[C---:B------:R-:W-:Y:S01]  /*5160*/  ISETP.GT.AND P3, PT, R3.reuse, 0x8, P0 ;  /* 0x000000080300780c */ /* 0x040fe20000764270 */
[-C--:B------:R-:W-:Y:S01]  /*5170*/  FMUL R38, R38, R23.reuse ;  /* 0x0000001726267220 */ /* 0x080fe20000400000 */
[----:B------:R-:W-:Y:S01]  /*5180*/  ISETP.GT.AND P0, PT, R4, 0x11, PT ;  /* 0x000000110400780c */ /* 0x000fe20003f04270 */
[----:B------:R-:W-:Y:S01]  /*5190*/  @P5 STG.E.U16 desc[UR38][R6.64+0x12], R29 ;  /* 0x0000121d06005986 */ /* 0x000fe2000c101526 */
        /* <DEDUP_REMOVED lines=161> */
[----:B------:R-:W-:Y:S01]  /*5bb0*/  FMUL R87, R87, R23 ;  /* 0x0000001757577220 */ /* 0x000fe20000400000 */
[----:B------:R-:W-:-:S02]  /*5bc0*/  F2FP.F16.F32.PACK_AB R62, RZ, R62 ;  /* 0x0000003eff3e723e */ /* 0x000fc400000000ff */
[C---:B------:R-:W-:Y:S02]  /*5bd0*/  ISETP.GT.AND P5, PT, R3.reuse, RZ, P0 ;  /* 0x000000ff0300720c */ /* 0x040fe400007a4270 */
[----:B------:R-:W-:Y:S01]  /*5be0*/  F2FP.F16.F32.PACK_AB R63, RZ, R63 ;  /* 0x0000003fff3f723e */ /* 0x000fe200000000ff */
[----:B------:R-:W-:Y:S01]  /*5bf0*/  @P2 STG.E.U16 desc[UR38][R8.64+0x90], R62 ;  /* 0x0000903e08002986 */ /* 0x000fe2000c101526 */
[----:B------:R-:W-:Y:S02]  /*5c00*/  F2FP.F16.F32.PACK_AB R64, RZ, R64 ;  /* 0x00000040ff40723e */ /* 0x000fe400000000ff */
[C---:B------:R-:W-:Y:S01]  /*5c10*/  ISETP.GT.AND P2, PT, R3.reuse, 0x8, P1 ;  /* 0x000000080300780c */ /* 0x040fe20000f44270 */
[----:B------:R-:W-:Y:S01]  /*5c20*/  @P3 STG.E.U16 desc[UR38][R8.64+0x92], R63 ;  /* 0x0000923f08003986 */ /* 0x000fe2000c101526 */
[----:B------:R-:W-:Y:S02]  /*5c30*/  ISETP.GT.AND P1, PT, R4, 0x58, PT ;  /* 0x000000580400780c */ /* 0x000fe40003f24270 */
[----:B------:R-:W-:Y:S01]  /*5c40*/  F2FP.F16.F32.PACK_AB R65, RZ, R65 ;  /* 0x00000041ff41723e */ /* 0x000fe200000000ff */
[----:B------:R-:W-:Y:S01]  /*5c50*/  @P4 STG.E.U16 desc[UR38][R6.64+0xa0], R64 ;  /* 0x0000a04006004986 */ /* 0x000fe2000c101526 */
[----:B------:R-:W-:-:S02]  /*5c60*/  ISETP.GT.AND P3, PT, R3, 0x8, P0 ;  /* 0x000000080300780c */ /* 0x000fc40000764270 */
[----:B------:R-:W-:Y:S01]  /*5c70*/  ISETP.GT.AND P0, PT, R4, 0x59, PT ;  /* 0x000000590400780c */ /* 0x000fe20003f04270 */
[----:B------:R-:W-:Y:S01]  /*5c80*/  @P5 STG.E.U16 desc[UR38][R6.64+0xa2], R65 ;  /* 0x0000a24106005986 */ /* 0x000fe2000c101526 */
[C---:B------:R-:W-:Y:S02]  /*5c90*/  ISETP.GT.AND P4, PT, R3.reuse, RZ, P1 ;  /* 0x000000ff0300720c */ /* 0x040fe40000f84270 */
[----:B------:R-:W-:Y:S02]  /*5ca0*/  F2FP.F16.F32.PACK_AB R66, RZ, R66 ;  /* 0x00000042ff42723e */ /* 0x000fe400000000ff */
[----:B------:R-:W-:Y:S02]  /*5cb0*/  ISETP.GT.AND P5, PT, R3, RZ, P0 ;  /* 0x000000ff0300720c */ /* 0x000fe400007a4270 */
[----:B------:R-:W-:Y:S01]  /*5cc0*/  F2FP.F16.F32.PACK_AB R67, RZ, R67 ;  /* 0x00000043ff43723e */ /* 0x000fe200000000ff */
[----:B------:R-:W-:Y:S01]  /*5cd0*/  @P2 STG.E.U16 desc[UR38][R8.64+0xa0], R66 ;  /* 0x0000a04208002986 */ /* 0x000fe2000c101526 */
[----:B------:R-:W-:-:S02]  /*5ce0*/  F2FP.F16.F32.PACK_AB R68, RZ, R68 ;  /* 0x00000044ff44723e */ /* 0x000fc400000000ff */
[C---:B------:R-:W-:Y:S01]  /*5cf0*/  ISETP.GT.AND P2, PT, R3.reuse, 0x8, P1 ;  /* 0x000000080300780c */ /* 0x040fe20000f44270 */
[----:B------:R-:W-:Y:S01]  /*5d00*/  @P3 STG.E.U16 desc[UR38][R8.64+0xa2], R67 ;  /* 0x0000a24308003986 */ /* 0x000fe2000c101526 */
[C---:B------:R-:W-:Y:S02]  /*5d10*/  ISETP.GT.AND P1, PT, R4.reuse, 0x60, PT ;  /* 0x000000600400780c */ /* 0x040fe40003f24270 */
[----:B------:R-:W-:Y:S01]  /*5d20*/  F2FP.F16.F32.PACK_AB R69, RZ, R69 ;  /* 0x00000045ff45723e */ /* 0x000fe200000000ff */
[----:B------:R-:W-:Y:S01]  /*5d30*/  @P4 STG.E.U16 desc[UR38][R6.64+0xb0], R68 ;  /* 0x0000b04406004986 */ /* 0x000fe2000c101526 */
[C---:B------:R-:W-:Y:S02]  /*5d40*/  ISETP.GT.AND P3, PT, R3.reuse, 0x8, P0 ;  /* 0x000000080300780c */ /* 0x040fe40000764270 */
[----:B------:R-:W-:Y:S01]  /*5d50*/  ISETP.GT.AND P0, PT, R4, 0x61, PT ;  /* 0x000000610400780c */ /* 0x000fe20003f04270 */
[----:B------:R-:W-:Y:S01]  /*5d60*/  @P5 STG.E.U16 desc[UR38][R6.64+0xb2], R69 ;  /* 0x0000b24506005986 */ /* 0x000fe2000c101526 */
[----:B------:R-:W-:-:S02]  /*5d70*/  ISETP.GT.AND P4, PT, R3, RZ, P1 ;  /* 0x000000ff0300720c */ /* 0x000fc40000f84270 */
[C---:B------:R-:W-:Y:S02]  /*5d80*/  ISETP.GT.AND P5, PT, R3.reuse, RZ, P0 ;  /* 0x000000ff0300720c */ /* 0x040fe400007a4270 */
[----:B------:R-:W-:Y:S02]  /*5d90*/  F2FP.F16.F32.PACK_AB R70, RZ, R70 ;  /* 0x00000046ff46723e */ /* 0x000fe400000000ff */
[----:B------:R-:W-:Y:S02]  /*5da0*/  F2FP.F16.F32.PACK_AB R71, RZ, R71 ;  /* 0x00000047ff47723e */ /* 0x000fe400000000ff */
[----:B------:R-:W-:Y:S01]  /*5db0*/  F2FP.F16.F32.PACK_AB R72, RZ, R72 ;  /* 0x00000048ff48723e */ /* 0x000fe200000000ff */
[----:B------:R-:W-:Y:S01]  /*5dc0*/  @P2 STG.E.U16 desc[UR38][R8.64+0xb0], R70 ;  /* 0x0000b04608002986 */ /* 0x000fe2000c101526 */
[----:B------:R-:W-:Y:S02]  /*5dd0*/  F2FP.F16.F32.PACK_AB R73, RZ, R73 ;  /* 0x00000049ff49723e */ /* 0x000fe400000000ff */
[C---:B------:R-:W-:Y:S01]  /*5de0*/  ISETP.GT.AND P1, PT, R3.reuse, 0x8, P1 ;  /* 0x000000080300780c */ /* 0x040fe20000f24270 */
[----:B------:R-:W-:Y:S01]  /*5df0*/  @P3 STG.E.U16 desc[UR38][R8.64+0xb2], R71 ;  /* 0x0000b24708003986 */ /* 0x000fe2000c101526 */
[----:B------:R-:W-:-:S02]  /*5e00*/  ISETP.GT.AND P2, PT, R3, 0x8, P0 ;  /* 0x000000080300780c */ /* 0x000fc40000744270 */
[C---:B------:R-:W-:Y:S01]  /*5e10*/  ISETP.GT.AND P0, PT, R4.reuse, 0x69, PT ;  /* 0x000000690400780c */ /* 0x040fe20003f04270 */
[----:B------:R-:W-:Y:S01]  /*5e20*/  @P4 STG.E.U16 desc[UR38][R6.64+0xc0], R72 ;  /* 0x0000c04806004986 */ /* 0x000fe2000c101526 */
[----:B------:R-:W-:Y:S02]  /*5e30*/  ISETP.GT.AND P4, PT, R4, 0x68, PT ;  /* 0x000000680400780c */ /* 0x000fe40003f84270 */
[----:B------:R-:W-:Y:S01]  /*5e40*/  F2FP.F16.F32.PACK_AB R74, RZ, R74 ;  /* 0x0000004aff4a723e */ /* 0x000fe200000000ff */
[----:B------:R-:W-:Y:S01]  /*5e50*/  @P5 STG.E.U16 desc[UR38][R6.64+0xc2], R73 ;  /* 0x0000c24906005986 */ /* 0x000fe2000c101526 */
[C---:B------:R-:W-:Y:S02]  /*5e60*/  ISETP.GT.AND P5, PT, R3.reuse, RZ, P4 ;  /* 0x000000ff0300720c */ /* 0x040fe400027a4270 */
[----:B------:R-:W-:Y:S01]  /*5e70*/  ISETP.GT.AND P3, PT, R3, RZ, P0 ;  /* 0x000000ff0300720c */ /* 0x000fe20000764270 */
[----:B------:R-:W-:Y:S01]  /*5e80*/  @P1 STG.E.U16 desc[UR38][R8.64+0xc0], R74 ;  /* 0x0000c04a08001986 */ /* 0x000fe2000c101526 */
[----:B------:R-:W-:-:S02]  /*5e90*/  F2FP.F16.F32.PACK_AB R75, RZ, R75 ;  /* 0x0000004bff4b723e */ /* 0x000fc400000000ff */
[----:B------:R-:W-:Y:S02]  /*5ea0*/  F2FP.F16.F32.PACK_AB R76, RZ, R76 ;  /* 0x0000004cff4c723e */ /* 0x000fe400000000ff */
[C---:B------:R-:W-:Y:S01]  /*5eb0*/  ISETP.GT.AND P4, PT, R3.reuse, 0x8, P4 ;  /* 0x000000080300780c */ /* 0x040fe20002784270 */
[----:B------:R-:W-:Y:S01]  /*5ec0*/  @P2 STG.E.U16 desc[UR38][R8.64+0xc2], R75 ;  /* 0x0000c24b08002986 */ /* 0x000fe2000c101526 */
[----:B------:R-:W-:Y:S02]  /*5ed0*/  F2FP.F16.F32.PACK_AB R77, RZ, R77 ;  /* 0x0000004dff4d723e */ /* 0x000fe400000000ff */
[C---:B------:R-:W-:Y:S01]  /*5ee0*/  ISETP.GT.AND P2, PT, R4.reuse, 0x71, PT ;  /* 0x000000710400780c */ /* 0x040fe20003f44270 */
[----:B------:R-:W-:Y:S01]  /*5ef0*/  @P5 STG.E.U16 desc[UR38][R6.64+0xd0], R76 ;  /* 0x0000d04c06005986 */ /* 0x000fe2000c101526 */
[----:B------:R-:W-:Y:S02]  /*5f00*/  ISETP.GT.AND P5, PT, R3, 0x8, P0 ;  /* 0x000000080300780c */ /* 0x000fe400007a4270 */
[C---:B------:R-:W-:Y:S01]  /*5f10*/  ISETP.GT.AND P1, PT, R4.reuse, 0x78, PT ;  /* 0x000000780400780c */ /* 0x040fe20003f24270 */
[----:B------:R-:W-:Y:S01]  /*5f20*/  @P3 STG.E.U16 desc[UR38][R6.64+0xd2], R77 ;  /* 0x0000d24d06003986 */ /* 0x000fe2000c101526 */
[----:B------:R-:W-:-:S02]  /*5f30*/  ISETP.GT.AND P3, PT, R4, 0x70, PT ;  /* 0x000000700400780c */ /* 0x000fc40003f64270 */
[----:B------:R-:W-:Y:S01]  /*5f40*/  ISETP.GT.AND P0, PT, R4, 0x79, PT ;  /* 0x000000790400780c */ /* 0x000fe20003f04270 */
[----:B------:R-:W-:Y:S01]  /*5f50*/  @P4 IMAD.MOV.U32 R4, RZ, RZ, R8 ;  /* 0x000000ffff044224 */ /* 0x000fe200078e0008 */
[----:B------:R-:W-:Y:S01]  /*5f60*/  F2FP.F16.F32.PACK_AB R78, RZ, R78 ;  /* 0x0000004eff4e723e */ /* 0x000fe200000000ff */
[----:B------:R-:W-:Y:S01]  /*5f70*/  @P4 IMAD.MOV.U32 R5, RZ, RZ, R9 ;  /* 0x000000ffff054224 */ /* 0x000fe200078e0009 */
[----:B------:R-:W-:Y:S02]  /*5f80*/  F2FP.F16.F32.PACK_AB R79, RZ, R79 ;  /* 0x0000004fff4f723e */ /* 0x000fe400000000ff */
[----:B------:R-:W-:Y:S02]  /*5f90*/  F2FP.F16.F32.PACK_AB R80, RZ, R80 ;  /* 0x00000050ff50723e */ /* 0x000fe400000000ff */
[----:B------:R0:W-:Y:S01]  /*5fa0*/  @P4 STG.E.U16 desc[UR38][R4.64+0xd0], R78 ;  /* 0x0000d04e04004986 */ /* 0x0001e2000c101526 */
[----:B------:R-:W-:Y:S02]  /*5fb0*/  ISETP.GT.AND P4, PT, R3, RZ, P2 ;  /* 0x000000ff0300720c */ /* 0x000fe40001784270 */
[----:B------:R-:W-:-:S02]  /*5fc0*/  F2FP.F16.F32.PACK_AB R81, RZ, R81 ;  /* 0x00000051ff51723e */ /* 0x000fc400000000ff */
[----:B------:R-:W-:Y:S02]  /*5fd0*/  ISETP.GT.AND P2, PT, R3, 0x8, P2 ;  /* 0x000000080300780c */ /* 0x000fe40001744270 */
[----:B------:R-:W-:Y:S02]  /*5fe0*/  F2FP.F16.F32.PACK_AB R82, RZ, R82 ;  /* 0x00000052ff52723e */ /* 0x000fe400000000ff */
[----:B------:R-:W-:Y:S02]  /*5ff0*/  F2FP.F16.F32.PACK_AB R83, RZ, R83 ;  /* 0x00000053ff53723e */ /* 0x000fe400000000ff */
[----:B------:R-:W-:Y:S01]  /*6000*/  F2FP.F16.F32.PACK_AB R84, RZ, R84 ;  /* 0x00000054ff54723e */ /* 0x000fe200000000ff */
[----:B0-----:R-:W-:Y:S01]  /*6010*/  @P5 IMAD.MOV.U32 R4, RZ, RZ, R8 ;  /* 0x000000ffff045224 */ /* 0x001fe200078e0008 */
[----:B------:R-:W-:Y:S01]  /*6020*/  F2FP.F16.F32.PACK_AB R85, RZ, R85 ;  /* 0x00000055ff55723e */ /* 0x000fe200000000ff */
[----:B------:R-:W-:Y:S01]  /*6030*/  @P5 IMAD.MOV.U32 R5, RZ, RZ, R9 ;  /* 0x000000ffff055224 */ /* 0x000fe200078e0009 */
[----:B------:R-:W-:-:S02]  /*6040*/  F2FP.F16.F32.PACK_AB R86, RZ, R86 ;  /* 0x00000056ff56723e */ /* 0x000fc400000000ff */
[----:B------:R-:W-:Y:S02]  /*6050*/  F2FP.F16.F32.PACK_AB R87, RZ, R87 ;  /* 0x00000057ff57723e */ /* 0x000fe400000000ff */
[----:B------:R0:W-:Y:S01]  /*6060*/  @P5 STG.E.U16 desc[UR38][R4.64+0xd2], R79 ;  /* 0x0000d24f04005986 */ /* 0x0001e2000c101526 */
[C---:B------:R-:W-:Y:S02]  /*6070*/  ISETP.GT.AND P5, PT, R3.reuse, RZ, P3 ;  /* 0x000000ff0300720c */ /* 0x040fe40001fa4270 */
[----:B------:R-:W-:-:S11]  /*6080*/  ISETP.GT.AND P3, PT, R3, 0x8, P3 ;  /* 0x000000080300780c */ /* 0x000fd60001f64270 */
[----:B0-----:R-:W-:Y:S02]  /*6090*/  @P5 IMAD.MOV.U32 R4, RZ, RZ, R6 ;  /* 0x000000ffff045224 */ /* 0x001fe400078e0006 */
[----:B------:R-:W-:-:S05]  /*60a0*/  @P5 IMAD.MOV.U32 R5, RZ, RZ, R7 ;  /* 0x000000ffff055224 */ /* 0x000fca00078e0007 */
[----:B------:R0:W-:Y:S01]  /*60b0*/  @P5 STG.E.U16 desc[UR38][R4.64+0xe0], R80 ;  /* 0x0000e05004005986 */ /* 0x0001e2000c101526 */
[C---:B------:R-:W-:Y:S02]  /*60c0*/  ISETP.GT.AND P5, PT, R3.reuse, RZ, P0 ;  /* 0x000000ff0300720c */ /* 0x040fe400007a4270 */
[----:B------:R-:W-:Y:S01]  /*60d0*/  ISETP.GT.AND P0, PT, R3, 0x8, P0 ;  /* 0x000000080300780c */ /* 0x000fe20000704270 */
[----:B0-----:R-:W-:Y:S02]  /*60e0*/  @P4 IMAD.MOV.U32 R4, RZ, RZ, R6 ;  /* 0x000000ffff044224 */ /* 0x001fe400078e0006 */
[----:B------:R-:W-:-:S05]  /*60f0*/  @P4 IMAD.MOV.U32 R5, RZ, RZ, R7 ;  /* 0x000000ffff054224 */ /* 0x000fca00078e0007 */
[----:B------:R0:W-:Y:S01]  /*6100*/  @P4 STG.E.U16 desc[UR38][R4.64+0xe2], R81 ;  /* 0x0000e25104004986 */ /* 0x0001e2000c101526 */
[C---:B------:R-:W-:Y:S02]  /*6110*/  ISETP.GT.AND P4, PT, R3.reuse, RZ, P1 ;  /* 0x000000ff0300720c */ /* 0x040fe40000f84270 */
[----:B------:R-:W-:Y:S01]  /*6120*/  ISETP.GT.AND P1, PT, R3, 0x8, P1 ;  /* 0x000000080300780c */ /* 0x000fe20000f24270 */
[----:B0-----:R-:W-:Y:S02]  /*6130*/  @P3 IMAD.MOV.U32 R4, RZ, RZ, R8 ;  /* 0x000000ffff043224 */ /* 0x001fe400078e0008 */
[----:B------:R-:W-:-:S05]  /*6140*/  @P3 IMAD.MOV.U32 R5, RZ, RZ, R9 ;  /* 0x000000ffff053224 */ /* 0x000fca00078e0009 */
[----:B------:R0:W-:Y:S02]  /*6150*/  @P3 STG.E.U16 desc[UR38][R4.64+0xe0], R82 ;  /* 0x0000e05204003986 */ /* 0x0001e4000c101526 */
[----:B0-----:R-:W-:Y:S02]  /*6160*/  @P2 IMAD.MOV.U32 R4, RZ, RZ, R8 ;  /* 0x000000ffff042224 */ /* 0x001fe400078e0008 */
[----:B------:R-:W-:-:S05]  /*6170*/  @P2 IMAD.MOV.U32 R5, RZ, RZ, R9 ;  /* 0x000000ffff052224 */ /* 0x000fca00078e0009 */
[----:B------:R0:W-:Y:S02]  /*6180*/  @P2 STG.E.U16 desc[UR38][R4.64+0xe2], R83 ;  /* 0x0000e25304002986 */ /* 0x0001e4000c101526 */
[----:B0-----:R-:W-:Y:S02]  /*6190*/  @P4 IMAD.MOV.U32 R4, RZ, RZ, R6 ;  /* 0x000000ffff044224 */ /* 0x001fe400078e0006 */
[----:B------:R-:W-:-:S05]  /*61a0*/  @P4 IMAD.MOV.U32 R5, RZ, RZ, R7 ;  /* 0x000000ffff054224 */ /* 0x000fca00078e0007 */
[----:B------:R0:W-:Y:S04]  /*61b0*/  @P4 STG.E.U16 desc[UR38][R4.64+0xf0], R84 ;  /* 0x0000f05404004986 */ /* 0x0001e8000c101526 */
[----:B------:R1:W-:Y:S01]  /*61c0*/  @P5 STG.E.U16 desc[UR38][R6.64+0xf2], R85 ;  /* 0x0000f25506005986 */ /* 0x0003e2000c101526 */
[----:B0-----:R-:W-:Y:S02]  /*61d0*/  @P1 IMAD.MOV.U32 R4, RZ, RZ, R8 ;  /* 0x000000ffff041224 */ /* 0x001fe400078e0008 */
[----:B------:R-:W-:-:S05]  /*61e0*/  @P1 IMAD.MOV.U32 R5, RZ, RZ, R9 ;  /* 0x000000ffff051224 */ /* 0x000fca00078e0009 */
[----:B------:R1:W-:Y:S04]  /*61f0*/  @P1 STG.E.U16 desc[UR38][R4.64+0xf0], R86 ;  /* 0x0000f05604001986 */ /* 0x0003e8000c101526 */
[----:B------:R1:W-:Y:S02]  /*6200*/  @P0 STG.E.U16 desc[UR38][R8.64+0xf2], R87 ;  /* 0x0000f25708000986 */ /* 0x0003e4000c101526 */
.L_x_158:
[----:B------:R-:W-:Y:S05]  /*6210*/  BSYNC B0 ;  /* 0x0000000000007941 */ /* 0x000fea0003800000 */
.L_x_32:
[----:B------:R-:W-:Y:S01]  /*6220*/  IADD3 R16, P0, R16, UR36, RZ ;  /* 0x0000002410107c10 */ /* 0x000fe2000ff1e0ff */
[----:B------:R-:W-:Y:S01]  /*6230*/  ULDC.64 UR4, c[0x0][0x650] ;  /* 0x0001940000047ab9 */ /* 0x000fe20000000a00 */
[----:B------:R-:W-:Y:S01]  /*6240*/  PRMT R3, RZ, 0x7610, R3 ;  /* 0x00007610ff037816 */ /* 0x000fe20000000003 */
[----:B------:R-:W-:Y:S01]  /*6250*/  IMAD.MOV.U32 R100, RZ, RZ, -0x1 ;  /* 0xffffffffff647424 */ /* 0x000fe200078e00ff */
[----:B------:R-:W-:Y:S01]  /*6260*/  IADD3.X R17, R17, UR42, RZ, P0, !PT ;  /* 0x0000002a11117c10 */ /* 0x000fe200087fe4ff */
[----:B------:R-:W-:Y:S01]  /*6270*/  IMAD.MOV.U32 R101, RZ, RZ, -0x1 ;  /* 0xffffffffff657424 */ /* 0x000fe200078e00ff */
[----:B------:R-:W-:-:S04]  /*6280*/  ISETP.GE.U32.AND P0, PT, R16, UR4, PT ;  /* 0x0000000410007c0c */ /* 0x000fc8000bf06070 */
[----:B------:R-:W-:-:S13]  /*6290*/  ISETP.GE.U32.AND.EX P0, PT, R17, UR5, PT, P0 ;  /* 0x0000000511007c0c */ /* 0x000fda000bf06100 */
[----:B------:R-:W-:Y:S05]  /*62a0*/  @P0 BRA `(.L_x_159) ;  /* 0x00000004004c0947 */ /* 0x000fea0003800000 */
[----:B------:R-:W0:Y:S01]  /*62b0*/  LDC.64 R10, c[0x0][0x628] ;  /* 0x00018a00ff0a7b82 */ /* 0x000e220000000a00 */
[----:B---3--:R-:W3:Y:S01]  /*62c0*/  S2R R12, SR_CTAID.X ;  /* 0x00000000000c7919 */ /* 0x008ee20000002500 */
[----:B-12-4-:R-:W-:Y:S02]  /*62d0*/  IMAD.MOV.U32 R8, RZ, RZ, R16 ;  /* 0x000000ffff087224 */ /* 0x016fe400078e0010 */
[----:B------:R-:W-:Y:S01]  /*62e0*/  IMAD.MOV.U32 R9, RZ, RZ, R17 ;  /* 0x000000ffff097224 */ /* 0x000fe200078e0011 */
[----:B------:R-:W1:Y:S03]  /*62f0*/  S2R R20, SR_CTAID.Y ;  /* 0x0000000000147919 */ /* 0x000e660000002600 */
[----:B------:R-:W2:Y:S08]  /*6300*/  LDC R0, c[0x0][0x630] ;  /* 0x00018c00ff007b82 */ /* 0x000eb00000000800 */
[----:B------:R-:W4:Y:S01]  /*6310*/  LDC.64 R14, c[0x0][0x620] ;  /* 0x00018800ff0e7b82 */ /* 0x000f220000000a00 */
[----:B0-----:R-:W-:-:S04]  /*6320*/  ISETP.NE.U32.AND P0, PT, R10, RZ, PT ;  /* 0x000000ff0a00720c */ /* 0x001fc80003f05070 */
[----:B------:R-:W-:-:S13]  /*6330*/  ISETP.NE.AND.EX P0, PT, R11, RZ, PT, P0 ;  /* 0x000000ff0b00720c */ /* 0x000fda0003f05300 */
[----:B-1234-:R-:W-:Y:S05]  /*6340*/  @!P0 BRA `(.L_x_160) ;  /* 0x0000000000288947 */ /* 0x01efea0003800000 */
        /* <DEDUP_REMOVED lines=10> */
.L_x_160:
[-CC-:B------:R-:W-:Y:S01]  /*63f0*/  SHF.R.U64 R101, R8, R0.reuse, R9.reuse ;  /* 0x0000000008657219 */ /* 0x180fe20000001209 */
[----:B------:R-:W0:Y:S01]  /*6400*/  LDC.64 R26, c[0x0][0x640] ;  /* 0x00019000ff1a7b82 */ /* 0x000e220000000a00 */
[----:B------:R-:W-:Y:S01]  /*6410*/  SHF.R.U32.HI R0, RZ, R0, R9 ;  /* 0x00000000ff007219 */ /* 0x000fe20000011609 */
[----:B------:R-:W-:Y:S01]  /*6420*/  ULDC UR4, c[0x0][0x150] ;  /* 0x0000540000047ab9 */ /* 0x000fe20000000800 */
[----:B------:R-:W-:Y:S02]  /*6430*/  IADD3 R3, P0, RZ, -R101, RZ ;  /* 0x80000065ff037210 */ /* 0x000fe40007f1e0ff */
[----:B------:R-:W-:-:S03]  /*6440*/  I2FP.F32.U32 R7, R12 ;  /* 0x0000000c00077245 */ /* 0x000fc60000201000 */
[----:B------:R-:W1:Y:S01]  /*6450*/  LDC R6, c[0x0][0x618] ;  /* 0x00018600ff067b82 */ /* 0x000e620000000800 */
[----:B------:R-:W-:Y:S02]  /*6460*/  IMAD.X R5, RZ, RZ, ~R0, P0 ;  /* 0x000000ffff057224 */ /* 0x000fe400000e0e00 */
[----:B------:R-:W-:Y:S01]  /*6470*/  FMUL R7, R7, UR4 ;  /* 0x0000000407077c20 */ /* 0x000fe20008400000 */
[----:B------:R-:W-:Y:S01]  /*6480*/  ULDC UR4, c[0x0][0x154] ;  /* 0x0000550000047ab9 */ /* 0x000fe20000000800 */
[-C--:B------:R-:W-:Y:S02]  /*6490*/  IMAD R0, R5, R14.reuse, RZ ;  /* 0x0000000e05007224 */ /* 0x080fe400078e02ff */
[C---:B------:R-:W-:Y:S01]  /*64a0*/  IMAD.WIDE.U32 R4, R3.reuse, R14, R16 ;  /* 0x0000000e03047225 */ /* 0x040fe200078e0010 */
[----:B------:R-:W2:Y:S01]  /*64b0*/  LDC R8, c[0x0][0x608] ;  /* 0x00018200ff087b82 */ /* 0x000ea20000000800 */
[----:B------:R-:W3:Y:S02]  /*64c0*/  F2I.U32.TRUNC.NTZ R7, R7 ;  /* 0x0000000700077305 */ /* 0x000ee4000020f000 */
[----:B------:R-:W-:Y:S01]  /*64d0*/  IMAD R3, R3, R15, R0 ;  /* 0x0000000f03037224 */ /* 0x000fe200078e0200 */
[----:B------:R-:W-:-:S03]  /*64e0*/  I2FP.F32.U32 R0, R20 ;  /* 0x0000001400007245 */ /* 0x000fc60000201000 */
[----:B------:R-:W-:Y:S01]  /*64f0*/  IMAD.IADD R3, R5, 0x1, R3 ;  /* 0x0000000105037824 */ /* 0x000fe200078e0203 */
[----:B------:R-:W4:Y:S01]  /*6500*/  LDC R11, c[0x0][0x658] ;  /* 0x00019600ff0b7b82 */ /* 0x000f220000000800 */
[----:B0-----:R-:W-:-:S04]  /*6510*/  ISETP.NE.U32.AND P0, PT, R26, RZ, PT ;  /* 0x000000ff1a00720c */ /* 0x001fc80003f05070 */
[----:B------:R-:W-:-:S03]  /*6520*/  ISETP.NE.AND.EX P0, PT, R27, RZ, PT, P0 ;  /* 0x000000ff1b00720c */ /* 0x000fc60003f05300 */
[----:B------:R-:W0:Y:S01]  /*6530*/  LDC R9, c[0x0][0x144] ;  /* 0x00005100ff097b82 */ /* 0x000e220000000800 */
[-C--:B-1----:R-:W-:Y:S01]  /*6540*/  SHF.R.U64 R10, R4, R6.reuse, R3 ;  /* 0x00000006040a7219 */ /* 0x082fe20000001203 */
[----:B---3--:R-:W-:Y:S01]  /*6550*/  IMAD.MOV R7, RZ, RZ, -R7 ;  /* 0x000000ffff077224 */ /* 0x008fe200078e0a07 */
[----:B------:R-:W-:Y:S01]  /*6560*/  SHF.R.U32.HI R3, RZ, R6, R3 ;  /* 0x00000006ff037219 */ /* 0x000fe20000011603 */
[----:B------:R-:W-:-:S04]  /*6570*/  FMUL R6, R0, UR4 ;  /* 0x0000000400067c20 */ /* 0x000fc80008400000 */
[----:B------:R-:W1:Y:S01]  /*6580*/  LDC R21, c[0x0][0x148] ;  /* 0x00005200ff157b82 */ /* 0x000e620000000800 */
[----:B------:R3:W0:Y:S01]  /*6590*/  F2I.U32.TRUNC.NTZ R14, R6 ;  /* 0x00000006000e7305 */ /* 0x000622000020f000 */
[-CC-:B--2---:R-:W-:Y:S02]  /*65a0*/  SHF.R.U64 R13, R10, R8.reuse, R3.reuse ;  /* 0x000000080a0d7219 */ /* 0x184fe40000001203 */
[----:B------:R-:W-:-:S04]  /*65b0*/  SHF.R.U32.HI R0, RZ, R8, R3 ;  /* 0x00000008ff007219 */ /* 0x000fc80000011603 */
[----:B-----5:R-:W2:Y:S01]  /*65c0*/  LDC R24, c[0x0][0x648] ;  /* 0x00019200ff187b82 */ /* 0x020ea20000000800 */
[-CC-:B----4-:R-:W-:Y:S02]  /*65d0*/  SHF.R.U64 R15, R13, R11.reuse, R0.reuse ;  /* 0x0000000b0d0f7219 */ /* 0x190fe40000001200 */
[----:B------:R-:W-:-:S03]  /*65e0*/  SHF.R.U32.HI R5, RZ, R11, R0 ;  /* 0x0000000bff057219 */ /* 0x000fc60000011600 */
[----:B------:R-:W-:Y:S02]  /*65f0*/  IMAD.MOV.U32 R4, RZ, RZ, R15 ;  /* 0x000000ffff047224 */ /* 0x000fe400078e000f */
[----:B------:R-:W4:Y:S01]  /*6600*/  LDC R28, c[0x0][0x638] ;  /* 0x00018e00ff1c7b82 */ /* 0x000f220000000800 */
[----:B0-----:R-:W-:-:S07]  /*6610*/  IMAD R25, R9, R7, R12 ;  /* 0x0000000709197224 */ /* 0x001fce00078e020c */
[----:B------:R-:W0:Y:S08]  /*6620*/  LDC R29, c[0x0][0x610] ;  /* 0x00018400ff1d7b82 */ /* 0x000e300000000800 */
[----:B------:R-:W0:Y:S01]  /*6630*/  LDC R30, c[0x0][0x600] ;  /* 0x00018000ff1e7b82 */ /* 0x000e220000000800 */
[----:B-123--:R-:W-:Y:S05]  /*6640*/  @!P0 BRA `(.L_x_161) ;  /* 0x0000000000288947 */ /* 0x00efea0003800000 */
[----:B------:R-:W1:Y:S02]  /*6650*/  LDC R0, c[0x0][0x64c] ;  /* 0x00019300ff007b82 */ /* 0x000e640000000800 */
[----:B-1----:R-:W-:-:S05]  /*6660*/  IADD3 R3, P0, R15, R0, RZ ;  /* 0x000000000f037210 */ /* 0x002fca0007f1e0ff */
        /* <DEDUP_REMOVED lines=8> */
.L_x_161:
[----:B------:R-:W-:Y:S01]  /*66f0*/  ISETP.NE.AND P0, PT, R2, 0x1, PT ;  /* 0x000000010200780c */ /* 0x000fe20003f05270 */
[----:B------:R-:W-:Y:S01]  /*6700*/  IMAD.MOV R14, RZ, RZ, -R14 ;  /* 0x000000ffff0e7224 */ /* 0x000fe200078e0a0e */
[----:B------:R-:W-:Y:S02]  /*6710*/  SHF.R.U64 R3, R4, R24, R5 ;  /* 0x0000001804037219 */ /* 0x000fe40000001205 */
[----:B------:R-:W-:Y:S02]  /*6720*/  LOP3.LUT R0, R13, R98, RZ, 0xc0, !PT ;  /* 0x000000620d007212 */ /* 0x000fe400078ec0ff */
[----:B------:R-:W-:Y:S01]  /*6730*/  LOP3.LUT R10, R10, R97, RZ, 0xc0, !PT ;  /* 0x000000610a0a7212 */ /* 0x000fe200078ec0ff */
[----:B------:R-:W-:Y:S02]  /*6740*/  IMAD.MOV R4, RZ, RZ, -R3 ;  /* 0x000000ffff047224 */ /* 0x000fe400078e0a03 */
[----:B------:R-:W-:Y:S02]  /*6750*/  IMAD R0, R93, R3, R0 ;  /* 0x000000035d007224 */ /* 0x000fe400078e0200 */
[----:B----4-:R-:W-:-:S02]  /*6760*/  IMAD R3, R4, R28, R15 ;  /* 0x0000001c04037224 */ /* 0x010fc400078e020f */
[----:B------:R-:W-:Y:S02]  /*6770*/  @P0 IMAD R25, R21, R14, R20 ;  /* 0x0000000e15190224 */ /* 0x000fe400078e0214 */
[----:B0-----:R-:W-:Y:S02]  /*6780*/  IMAD R5, R3, R30, R10 ;  /* 0x0000001e03057224 */ /* 0x001fe400078e020a */
[----:B------:R-:W-:Y:S02]  /*6790*/  IMAD R0, R0, R29, R25 ;  /* 0x0000001d00007224 */ /* 0x000fe400078e0219 */
[----:B------:R-:W-:-:S03]  /*67a0*/  IMAD.MOV.U32 R4, RZ, RZ, 0x1 ;  /* 0x00000001ff047424 */ /* 0x000fc600078e00ff */
[----:B------:R-:W-:Y:S02]  /*67b0*/  SEL R100, R5, R0, !P0 ;  /* 0x0000000005647207 */ /* 0x000fe40004000000 */
[----:B------:R-:W-:Y:S02]  /*67c0*/  PRMT R3, R4, 0x7610, R3 ;  /* 0x0000761004037816 */ /* 0x000fe40000000003 */
[----:B------:R-:W-:-:S07]  /*67d0*/  SEL R0, R0, R5, !P0 ;  /* 0x0000000500007207 */ /* 0x000fce0004000000 */
.L_x_159:
[----:B------:R-:W-:Y:S01]  /*67e0*/  LOP3.LUT P0, RZ, R3, 0xff, RZ, 0xc0, !PT ;  /* 0x000000ff03ff7812 */ /* 0x000fe2000780c0ff */
[----:B------:R-:W-:Y:S01]  /*67f0*/  UIMAD.WIDE.U32 UR4, UR41, -0x55555555, URZ ;  /* 0xaaaaaaab290478a5 */ /* 0x000fe2000f8e003f */
[----:B------:R-:W-:-:S03]  /*6800*/  IMAD.MOV.U32 R103, RZ, RZ, R0 ;  /* 0x000000ffff677224 */ /* 0x000fc600078e0000 */
[----:B------:R-:W-:-:S04]  /*6810*/  USHF.R.U32.HI UR4, URZ, 0x1, UR5 ;  /* 0x000000013f047899 */ /* 0x000fc80008011605 */
[----:B------:R-:W-:-:S04]  /*6820*/  UIMAD UR41, UR4, -0x3, UR41 ;  /* 0xfffffffd042978a4 */ /* 0x000fc8000f8e0229 */
[----:B------:R-:W-:Y:S08]  /*6830*/  @P0 BRA `(.L_x_162) ;  /* 0xffffffac00100947 */ /* 0x000ff0000383ffff */
[----:B------:R-:W-:Y:S05]  /*6840*/  EXIT ;  /* 0x000000000000794d */ /* 0x000fea0003800000 */
.L_x_7:
        /* <DEDUP_REMOVED lines=26> */
.L_x_164:
[----:B------:R-:W0:Y:S01]  /*69f0*/  LDC.64 R28, c[0x0][0x640] ;  /* 0x00019000ff1c7b82 */ /* 0x000e220000000a00 */
[-CC-:B------:R-:W-:Y:S01]  /*6a00*/  SHF.R.U64 R21, R14, R8.reuse, R15.reuse ;  /* 0x000000080e157219 */ /* 0x180fe2000000120f */
[----:B------:R-:W-:Y:S01]  /*6a10*/  IMAD.MOV.U32 R31, RZ, RZ, 0x1 ;  /* 0x00000001ff1f7424 */ /* 0x000fe200078e00ff */
[----:B------:R-:W-:Y:S02]  /*6a20*/  SHF.R.U32.HI R7, RZ, R8, R15 ;  /* 0x00000008ff077219 */ /* 0x000fe4000001160f */
[----:B------:R-:W-:-:S03]  /*6a30*/  IADD3 R13, P0, RZ, -R21, RZ ;  /* 0x80000015ff0d7210 */ /* 0x000fc60007f1e0ff */
[----:B------:R-:W1:Y:S02]  /*6a40*/  LDC R12, c[0x0][0x618] ;  /* 0x00018600ff0c7b82 */ /* 0x000e640000000800 */
[----:B------:R-:W-:Y:S02]  /*6a50*/  IMAD.X R7, RZ, RZ, ~R7, P0 ;  /* 0x000000ffff077224 */ /* 0x000fe400000e0e07 */
[----:B------:R-:W-:-:S04]  /*6a60*/  IMAD.WIDE.U32 R10, R13, R24, R16 ;  /* 0x000000180d0a7225 */ /* 0x000fc800078e0010 */
[----:B------:R-:W2:Y:S01]  /*6a70*/  LDC R14, c[0x0][0x608] ;  /* 0x00018200ff0e7b82 */ /* 0x000ea20000000800 */
[----:B------:R-:W-:-:S04]  /*6a80*/  IMAD R8, R7, R24, RZ ;  /* 0x0000001807087224 */ /* 0x000fc800078e02ff */
[----:B------:R-:W-:-:S03]  /*6a90*/  IMAD R7, R13, R25, R8 ;  /* 0x000000190d077224 */ /* 0x000fc600078e0208 */
[----:B------:R-:W3:Y:S01]  /*6aa0*/  LDC R26, c[0x0][0x658] ;  /* 0x00019600ff1a7b82 */ /* 0x000ee20000000800 */
[----:B------:R-:W-:Y:S01]  /*6ab0*/  IMAD.IADD R7, R11, 0x1, R7 ;  /* 0x000000010b077824 */ /* 0x000fe200078e0207 */
[----:B0-----:R-:W-:Y:S01]  /*6ac0*/  ISETP.NE.U32.AND P0, PT, R28, RZ, PT ;  /* 0x000000ff1c00720c */ /* 0x001fe20003f05070 */
[----:B------:R-:W-:-:S03]  /*6ad0*/  IMAD.MOV.U32 R11, RZ, RZ, -0x1 ;  /* 0xffffffffff0b7424 */ /* 0x000fc600078e00ff */
        /* <DEDUP_REMOVED lines=8> */
[-C--:B---3--:R-:W-:Y:S02]  /*6b60*/  SHF.L.U32 R10, R11, R26.reuse, RZ ;  /* 0x0000001a0b0a7219 */ /* 0x088fe400000006ff */
[--C-:B------:R-:W-:Y:S02]  /*6b70*/  SHF.R.U64 R24, R22, R26, R7.reuse ;  /* 0x0000001a16187219 */ /* 0x100fe40000001207 */
[----:B------:R-:W-:Y:S02]  /*6b80*/  LOP3.LUT R33, RZ, R10, RZ, 0x33, !PT ;  /* 0x0000000aff217212 */ /* 0x000fe400078e33ff */
[----:B------:R-:W-:Y:S01]  /*6b90*/  SHF.R.U32.HI R11, RZ, R26, R7 ;  /* 0x0000001aff0b7219 */ /* 0x000fe20000011607 */
[----:B------:R-:W3:Y:S01]  /*6ba0*/  LDC R30, c[0x0][0x610] ;  /* 0x00018400ff1e7b82 */ /* 0x000ee20000000800 */
[----:B------:R-:W-:Y:S01]  /*6bb0*/  IMAD.MOV.U32 R10, RZ, RZ, R24 ;  /* 0x000000ffff0a7224 */ /* 0x000fe200078e0018 */
[----:B------:R-:W-:Y:S06]  /*6bc0*/  @!P0 BRA `(.L_x_165) ;  /* 0x0000000000288947 */ /* 0x000fec0003800000 */
        /* <DEDUP_REMOVED lines=10> */
.L_x_165:
[----:B------:R-:W-:Y:S02]  /*6c70*/  ISETP.NE.AND P0, PT, R2, 0x1, PT ;  /* 0x000000010200780c */ /* 0x000fe40003f05270 */
[----:B-1----:R-:W-:Y:S01]  /*6c80*/  SHF.R.U64 R8, R10, R8, R11 ;  /* 0x000000080a087219 */ /* 0x002fe2000000120b */
[----:B0-----:R-:W-:Y:S01]  /*6c90*/  VIADD R11, R25, 0xffffffff ;  /* 0xffffffff190b7836 */ /* 0x001fe20000000000 */
[----:B------:R-:W-:Y:S02]  /*6ca0*/  SHF.L.U32 R31, R31, R26, RZ ;  /* 0x0000001a1f1f7219 */ /* 0x000fe400000006ff */
[----:B------:R-:W-:Y:S01]  /*6cb0*/  LOP3.LUT R5, R22, R33, RZ, 0xc0, !PT ;  /* 0x0000002116057212 */ /* 0x000fe200078ec0ff */
[----:B------:R-:W-:-:S04]  /*6cc0*/  IMAD.MOV R7, RZ, RZ, -R8 ;  /* 0x000000ffff077224 */ /* 0x000fc800078e0a08 */
[----:B------:R-:W-:Y:S02]  /*6cd0*/  IMAD R5, R31, R8, R5 ;  /* 0x000000081f057224 */ /* 0x000fe400078e0205 */
[----:B------:R-:W-:Y:S01]  /*6ce0*/  @P0 IMAD R6, R9, R23, R4 ;  /* 0x0000001709060224 */ /* 0x000fe200078e0204 */
[----:B------:R-:W-:Y:S01]  /*6cf0*/  LOP3.LUT R9, R20, R11, RZ, 0xc0, !PT ;  /* 0x0000000b14097212 */ /* 0x000fe200078ec0ff */
[----:B--2---:R-:W-:Y:S02]  /*6d00*/  IMAD R4, R7, R27, R24 ;  /* 0x0000001b07047224 */ /* 0x004fe400078e0218 */
[----:B---3--:R-:W-:Y:S02]  /*6d10*/  IMAD R6, R5, R30, R6 ;  /* 0x0000001e05067224 */ /* 0x008fe400078e0206 */
[----:B------:R-:W-:Y:S02]  /*6d20*/  IMAD R5, R4, R25, R9 ;  /* 0x0000001904057224 */ /* 0x000fe400078e0209 */
[----:B------:R-:W-:-:S02]  /*6d30*/  IMAD.MOV.U32 R8, RZ, RZ, 0x1 ;  /* 0x00000001ff087424 */ /* 0x000fc400078e00ff */
[----:B------:R-:W-:Y:S01]  /*6d40*/  IMAD.MOV.U32 R7, RZ, RZ, R21 ;  /* 0x000000ffff077224 */ /* 0x000fe200078e0015 */
[----:B------:R-:W-:Y:S02]  /*6d50*/  SEL R19, R5, R6, !P0 ;  /* 0x0000000605137207 */ /* 0x000fe40004000000 */
[----:B------:R-:W-:-:S07]  /*6d60*/  SEL R12, R6, R5, !P0 ;  /* 0x00000005060c7207 */ /* 0x000fce0004000000 */
.L_x_163:
[----:B------:R-:W-:-:S08]  /*6d70*/  NOP ;  /* 0x0000000000007918 */ /* 0x000fd00000000000 */
[----:B------:R-:W0:-:S00]  /*6d80*/  USETMAXREG.DEALLOC.CTAPOOL 0x28 ;  /* 0x00000028000079c8 */ /* 0x000e0000080e0500 */
[----:B0-----:R-:W-:-:S13]  /*6d90*/  ISETP.NE.AND P0, PT, R3, RZ, PT ;  /* 0x000000ff0300720c */ /* 0x001fda0003f05270 */
[----:B------:R-:W-:Y:S05]  /*6da0*/  @P0 EXIT ;  /* 0x000000000000094d */ /* 0x000fea0003800000 */
[----:B------:R-:W-:Y:S01]  /*6db0*/  LOP3.LUT P0, RZ, R8, 0xff, RZ, 0xc0, !PT ;  /* 0x000000ff08ff7812 */ /* 0x000fe2000780c0ff */
[----:B------:R-:W-:Y:S02]  /*6dc0*/  IMAD.MOV.U32 R3, RZ, RZ, 0x1 ;  /* 0x00000001ff037424 */ /* 0x000fe400078e00ff */
[----:B------:R-:W-:-:S10]  /*6dd0*/  IMAD.MOV.U32 R13, RZ, RZ, RZ ;  /* 0x000000ffff0d7224 */ /* 0x000fd400078e00ff */
[----:B------:R-:W-:Y:S05]  /*6de0*/  @!P0 BRA `(.L_x_166) ;  /* 0x0000000c009c8947 */ /* 0x000fea0003800000 */
[----:B------:R-:W0:Y:S01]  /*6df0*/  LDC R3, c[0x0][0x28c] ;  /* 0x0000a300ff037b82 */ /* 0x000e220000000800 */
[----:B------:R-:W-:Y:S01]  /*6e00*/  ULDC UR5, c[0x0][0x658] ;  /* 0x0001960000057ab9 */ /* 0x000fe20000000800 */
[----:B------:R-:W-:Y:S01]  /*6e10*/  UMOV UR8, 0xffffffff ;  /* 0xffffffff00087882 */ /* 0x000fe20000000000 */
[----:B------:R-:W-:Y:S01]  /*6e20*/  UMOV UR11, 0x1 ;  /* 0x00000001000b7882 */ /* 0x000fe20000000000 */
[----:B------:R-:W-:Y:S01]  /*6e30*/  USHF.L.U32 UR8, UR8, UR5, URZ ;  /* 0x0000000508087299 */ /* 0x000fe2000800063f */
[----:B------:R-:W-:Y:S01]  /*6e40*/  BSSY B0, `(.L_x_166) ;  /* 0x00000e1000007945 */ /* 0x000fe20003800000 */
[----:B------:R-:W-:Y:S01]  /*6e50*/  IMAD.MOV.U32 R11, RZ, RZ, 0x1 ;  /* 0x00000001ff0b7424 */ /* 0x000fe200078e00ff */
[----:B------:R-:W-:Y:S01]  /*6e60*/  LOP3.LUT R10, R18, 0x2, RZ, 0xfc, !PT ;  /* 0x00000002120a7812 */ /* 0x000fe200078efcff */
[----:B------:R-:W1:Y:S01]  /*6e70*/  S2UR UR7, SR_CgaCtaId ;  /* 0x00000000000779c3 */ /* 0x000e620000008800 */
[----:B------:R-:W-:Y:S01]  /*6e80*/  ULOP3.LUT UR21, URZ, UR8, URZ, 0x33, !UPT ;  /* 0x000000083f157292 */ /* 0x000fe2000f8e333f */
[----:B------:R-:W-:Y:S01]  /*6e90*/  IMAD.MOV.U32 R13, RZ, RZ, RZ ;  /* 0x000000ffff0d7224 */ /* 0x000fe200078e00ff */
[----:B------:R-:W-:Y:S01]  /*6ea0*/  ULDC UR4, c[0x0][0x600] ;  /* 0x0001800000047ab9 */ /* 0x000fe20000000800 */
[----:B------:R-:W-:Y:S01]  /*6eb0*/  UMOV UR23, 0x1111 ;  /* 0x0000111100177882 */ /* 0x000fe20000000000 */
[----:B------:R-:W-:-:S02]  /*6ec0*/  UIADD3 UR4, UR4, -0x1, URZ ;  /* 0xffffffff04047890 */ /* 0x000fc4000fffe03f */
[----:B------:R-:W-:Y:S01]  /*6ed0*/  USHF.L.U32 UR5, UR11, UR5, URZ ;  /* 0x000000050b057299 */ /* 0x000fe2000800063f */
[----:B------:R-:W-:Y:S01]  /*6ee0*/  ULDC.64 UR32, c[0x0][0x198] ;  /* 0x0000660000207ab9 */ /* 0x000fe20000000a00 */
[----:B0-----:R-:W-:-:S05]  /*6ef0*/  VIADD R3, R3, 0x3f ;  /* 0x0000003f03037836 */ /* 0x001fca0000000000 */
[----:B------:R-:W-:Y:S01]  /*6f00*/  SHF.R.S32.HI R4, RZ, 0x1f, R3 ;  /* 0x0000001fff047819 */ /* 0x000fe20000011403 */
[----:B-1----:R-:W-:-:S03]  /*6f10*/  USHF.R.U32.HI UR31, URZ, 0x2, UR7 ;  /* 0x000000023f1f7899 */ /* 0x002fc60008011607 */
[----:B------:R-:W-:Y:S01]  /*6f20*/  LEA.HI R4, R4, R3, RZ, 0x6 ;  /* 0x0000000304047211 */ /* 0x000fe200078f30ff */
[----:B------:R-:W-:Y:S01]  /*6f30*/  ULOP3.LUT UR6, UR7, 0x3, URZ, 0xc0, !UPT ;  /* 0x0000000307067892 */ /* 0x000fe2000f8ec03f */
[----:B------:R-:W-:Y:S01]  /*6f40*/  IMAD.MOV.U32 R3, RZ, RZ, 0x1 ;  /* 0x00000001ff037424 */ /* 0x000fe200078e00ff */
[----:B------:R-:W-:Y:S01]  /*6f50*/  USHF.L.U32 UR13, UR7, 0x5, URZ ;  /* 0x00000005070d7899 */ /* 0x000fe2000800063f */
[----:B------:R-:W-:Y:S01]  /*6f60*/  SHF.R.S32.HI R8, RZ, 0x6, R4 ;  /* 0x00000006ff087819 */ /* 0x000fe20000011404 */
[----:B------:R-:W-:Y:S02]  /*6f70*/  USHF.L.U32 UR30, UR7, 0xb, URZ ;  /* 0x0000000b071e7899 */ /* 0x000fe4000800063f */
[----:B------:R-:W-:Y:S02]  /*6f80*/  ULOP3.LUT UR7, UR7, 0xfffffffc, URZ, 0xc0, !UPT ;  /* 0xfffffffc07077892 */ /* 0x000fe4000f8ec03f */
[----:B------:R-:W-:Y:S01]  /*6f90*/  UISETP.GT.U32.AND UP0, UPT, UR6, 0xffff, UPT ;  /* 0x0000ffff0600788c */ /* 0x000fe2000bf04070 */
[----:B------:R-:W-:Y:S01]  /*6fa0*/  VIADD R9, R8, 0x1 ;  /* 0x0000000108097836 */ /* 0x000fe20000000000 */
[----:B------:R-:W-:-:S02]  /*6fb0*/  ULOP3.LUT UR9, UR7, 0x1, URZ, 0xfc, !UPT ;  /* 0x0000000107097892 */ /* 0x000fc4000f8efc3f */
[----:B------:R-:W-:Y:S02]  /*6fc0*/  ULOP3.LUT UR10, UR7, 0x2, URZ, 0xfc, !UPT ;  /* 0x00000002070a7892 */ /* 0x000fe4000f8efc3f */
[----:B------:R-:W-:Y:S02]  /*6fd0*/  USHF.L.U32 UR8, UR11, UR7, URZ ;  /* 0x000000070b087299 */ /* 0x000fe4000800063f */
[----:B------:R-:W-:Y:S02]  /*6fe0*/  ULOP3.LUT UR7, UR7, 0x3, URZ, 0xfc, !UPT ;  /* 0x0000000307077892 */ /* 0x000fe4000f8efc3f */
[----:B------:R-:W-:Y:S02]  /*6ff0*/  USHF.L.U32 UR9, UR11, UR9, URZ ;  /* 0x000000090b097299 */ /* 0x000fe4000800063f */
[----:B------:R-:W-:Y:S02]  /*7000*/  USHF.L.U32 UR10, UR11, UR10, URZ ;  /* 0x0000000a0b0a7299 */ /* 0x000fe4000800063f */
[----:B------:R-:W-:-:S02]  /*7010*/  USEL UR6, UR6, 0xffff, !UP0 ;  /* 0x0000ffff06067887 */ /* 0x000fc4000c000000 */
[----:B------:R-:W-:Y:S02]  /*7020*/  USHF.L.U32 UR7, UR11, UR7, URZ ;  /* 0x000000070b077299 */ /* 0x000fe4000800063f */
[----:B------:R-:W-:Y:S02]  /*7030*/  ULOP3.LUT UR8, UR10, UR8, UR9, 0xfe, !UPT ;  /* 0x000000080a087292 */ /* 0x000fe4000f8efe09 */
[----:B------:R-:W-:Y:S02]  /*7040*/  ULOP3.LUT UR6, UR6, 0xffff, URZ, 0xc0, !UPT ;  /* 0x0000ffff06067892 */ /* 0x000fe4000f8ec03f */
[----:B------:R-:W-:Y:S02]  /*7050*/  USHF.L.U32 UR38, UR31, 0x4, URZ ;  /* 0x000000041f267899 */ /* 0x000fe4000800063f */
[----:B------:R-:W-:Y:S02]  /*7060*/  ULOP3.LUT UR13, UR13, 0x60, URZ, 0xc0, !UPT ;  /* 0x000000600d0d7892 */ /* 0x000fe4000f8ec03f */
[----:B------:R-:W-:-:S02]  /*7070*/  ULOP3.LUT UR22, UR8, UR7, URZ, 0xfc, !UPT ;  /* 0x0000000708167292 */ /* 0x000fc4000f8efc3f */
[----:B------:R-:W-:-:S12]  /*7080*/  USHF.L.U32 UR23, UR23, UR6, URZ ;  /* 0x0000000617177299 */ /* 0x000fd8000800063f */
.L_x_177:
[----:B------:R-:W-:-:S03]  /*7090*/  UMOV UR6, 0xffffffff ;  /* 0xffffffff00067882 */ /* 0x000fc60000000000 */
[----:B------:R-:W-:Y:S05]  /*70a0*/  BRA.DIV UR6, `(.L_x_167) ;  /* 0x0000000e06b07947 */ /* 0x000fea000b800000 */
[----:B------:R-:W-:-:S13]  /*70b0*/  ELECT P6, URZ, PT ;  /* 0x00000000003f782f */ /* 0x000fda00038c0000 */
.L_x_187:
[----:B------:R-:W-:Y:S04]  /*70c0*/  BSSY B1, `(.L_x_168) ;  /* 0x0000046000017945 */ /* 0x000fe80003800000 */
[----:B------:R-:W-:Y:S05]  /*70d0*/  @!P6 BRA `(.L_x_169) ;  /* 0x000000040010e947 */ /* 0x000fea0003800000 */
[----:B------:R-:W0:Y:S02]  /*70e0*/  LDC R4, c[0x0][0x28c] ;  /* 0x0000a300ff047b82 */ /* 0x000e240000000800 */
[----:B0-----:R-:W-:-:S13]  /*70f0*/  ISETP.GE.AND P0, PT, R4, 0x1, PT ;  /* 0x000000010400780c */ /* 0x001fda0003f06270 */
[----:B------:R-:W-:Y:S05]  /*7100*/  @!P0 BRA `(.L_x_169) ;  /* 0x0000000400048947 */ /* 0x000fea0003800000 */
[----:B------:R-:W-:Y:S01]  /*7110*/  IMAD.SHL.U32 R15, R12, 0x80, RZ ;  /* 0x000000800c0f7824 */ /* 0x000fe200078e00ff */
[----:B------:R-:W-:Y:S01]  /*7120*/  LEA R19, R19, UR13, 0x7 ;  /* 0x0000000d13137c11 */ /* 0x000fe2000f8e38ff */
[----:B------:R-:W-:Y:S02]  /*7130*/  IMAD.MOV.U32 R20, RZ, RZ, RZ ;  /* 0x000000ffff147224 */ /* 0x000fe400078e00ff */
[----:B------:R-:W-:Y:S02]  /*7140*/  IMAD.U32 R22, RZ, RZ, UR38 ;  /* 0x00000026ff167e24 */ /* 0x000fe4000f8e00ff */
[----:B------:R-:W-:Y:S02]  /*7150*/  IMAD.MOV.U32 R4, RZ, RZ, R9 ;  /* 0x000000ffff047224 */ /* 0x000fe400078e0009 */
[----:B------:R-:W-:Y:S02]  /*7160*/  IMAD.MOV.U32 R5, RZ, RZ, R3 ;  /* 0x000000ffff057224 */ /* 0x000fe400078e0003 */
[----:B------:R-:W-:-:S02]  /*7170*/  IMAD.MOV.U32 R6, RZ, RZ, R13 ;  /* 0x000000ffff067224 */ /* 0x000fc400078e000d */
[----:B------:R-:W-:-:S07]  /*7180*/  VIADD R24, R15, 0x40 ;  /* 0x000000400f187836 */ /* 0x000fce0000000000 */
.L_x_172:
[----:B------:R-:W0:Y:S01]  /*7190*/  S2R R21, SR_CgaCtaId ;  /* 0x0000000000157919 */ /* 0x000e220000008800 */
[----:B------:R-:W-:Y:S02]  /*71a0*/  MOV R12, 0x400 ;  /* 0x00000400000c7802 */ /* 0x000fe40000000f00 */
[----:B------:R-:W-:-:S13]  /*71b0*/  ISETP.NE.AND P1, PT, R0, RZ, PT ;  /* 0x000000ff0000720c */ /* 0x000fda0003f25270 */
[----:B------:R-:W1:Y:S01]  /*71c0*/  @!P1 LDC R14, c[0x0][0x500] ;  /* 0x00014000ff0e9b82 */ /* 0x000e620000000800 */
[----:B0-----:R-:W-:Y:S02]  /*71d0*/  LEA R23, R21, R12, 0x18 ;  /* 0x0000000c15177211 */ /* 0x001fe400078ec0ff */
[----:B------:R-:W-:-:S03]  /*71e0*/  SHF.L.U32 R12, R5, 0x1f, RZ ;  /* 0x0000001f050c7819 */ /* 0x000fc600000006ff */
[----:B------:R-:W-:-:S04]  /*71f0*/  IMAD R21, R6, 0x8, R23 ;  /* 0x0000000806157824 */ /* 0x000fc800078e0217 */
[----:B------:R-:W0:Y:S02]  /*7200*/  SYNCS.PHASECHK.TRANS64.TRYWAIT P0, [R21+URZ+0x18], R12 ;  /* 0x0000180c150075a7 */ /* 0x000e24000800017f */
[----:B01----:R-:W-:Y:S05]  /*7210*/  @!P0 BRA `(.L_x_170) ;  /* 0x0000000c00748947 */ /* 0x003fea0003800000 */
.L_x_188:
[----:B0-----:R-:W-:Y:S01]  /*7220*/  PRMT R12, R10, 0x9910, RZ ;  /* 0x000099100a0c7816 */ /* 0x001fe200000000ff */
[----:B------:R0:W-:Y:S03]  /*7230*/  @!P1 SYNCS.ARRIVE.TRANS64 RZ, [R21+URZ], R14 ;  /* 0x0000000e15ff99a7 */ /* 0x0001e6000800003f */
[----:B------:R-:W-:-:S13]  /*7240*/  ISETP.NE.AND P0, PT, R12, 0x2, PT ;  /* 0x000000020c00780c */ /* 0x000fda0003f05270 */
[----:B0-----:R-:W-:Y:S05]  /*7250*/  @P0 BRA `(.L_x_171) ;  /* 0x0000000000040947 */ /* 0x001fea0003800000 */
[----:B------:R-:W-:Y:S01]  /*7260*/  BPT.TRAP 0x1 ;  /* 0x000000040000795c */ /* 0x000fe20000300000 */
.L_x_171:
[----:B------:R-:W-:Y:S01]  /*7270*/  R2UR UR8, R6 ;  /* 0x00000000060872ca */ /* 0x000fe200000e0000 */
[----:B------:R-:W-:Y:S01]  /*7280*/  UIADD3 UR14, UP0, UR32, 0xf0, URZ ;  /* 0x000000f0200e7890 */ /* 0x000fe2000ff1e03f */
[----:B------:R-:W-:Y:S01]  /*7290*/  R2UR UR12, R23 ;  /* 0x00000000170c72ca */ /* 0x000fe200000e0000 */
[----:B------:R-:W-:Y:S01]  /*72a0*/  UPRMT UR29, URZ, 0x5410, UR23 ;  /* 0x000054103f1d7896 */ /* 0x000fe20008000017 */
[----:B------:R-:W-:Y:S01]  /*72b0*/  R2UR UR25, R21 ;  /* 0x00000000151972ca */ /* 0x000fe200000e0000 */
[----:B------:R-:W-:Y:S01]  /*72c0*/  UIADD3.X UR15, URZ, UR33, URZ, UP0, !UPT ;  /* 0x000000213f0f7290 */ /* 0x000fe200087fe43f */
[----:B------:R-:W-:Y:S01]  /*72d0*/  R2UR UR27, R22 ;  /* 0x00000000161b72ca */ /* 0x000fe200000e0000 */
[----:B------:R-:W-:Y:S01]  /*72e0*/  VIADD R4, R4, 0xffffffff ;  /* 0xffffffff04047836 */ /* 0x000fe20000000000 */
[----:B------:R-:W-:Y:S01]  /*72f0*/  R2UR UR28, R7 ;  /* 0x00000000071c72ca */ /* 0x000fe200000e0000 */
[----:B------:R-:W-:Y:S01]  /*7300*/  UMOV UR6, 0x0 ;  /* 0x0000000000067882 */ /* 0x000fe20000000000 */
[----:B------:R-:W-:Y:S01]  /*7310*/  R2UR UR26, R15 ;  /* 0x000000000f1a72ca */ /* 0x000fe200000e0000 */
[----:B------:R-:W-:Y:S01]  /*7320*/  UMOV UR7, 0x10000000 ;  /* 0x1000000000077882 */ /* 0x000fe20000000000 */
[----:B------:R-:W-:Y:S01]  /*7330*/  R2UR UR18, R24 ;  /* 0x00000000181272ca */ /* 0x000fe200000e0000 */
[----:B------:R-:W-:Y:S01]  /*7340*/  USHF.L.U32 UR8, UR8, 0xd, URZ ;  /* 0x0000000d08087899 */ /* 0x000fe2000800063f */
[----:B------:R-:W-:Y:S01]  /*7350*/  R2UR UR10, R20 ;  /* 0x00000000140a72ca */ /* 0x000fe200000e0000 */
[----:B------:R-:W-:Y:S01]  /*7360*/  UIADD3 UR34, UP1, UR32, 0x1f0, URZ ;  /* 0x000001f020227890 */ /* 0x000fe2000ff3e03f */
[----:B------:R-:W-:Y:S01]  /*7370*/  R2UR UR11, R19 ;  /* 0x00000000130b72ca */ /* 0x000fe200000e0000 */
[----:B------:R-:W-:Y:S01]  /*7380*/  ULEA UR9, UR31, UR8, 0xa ;  /* 0x000000081f097291 */ /* 0x000fe2000f8e503f */
[----:B------:R-:W-:Y:S01]  /*7390*/  ISETP.GT.AND P1, PT, R4, 0x1, PT ;  /* 0x000000010400780c */ /* 0x000fe20003f24270 */
[----:B------:R-:W-:Y:S01]  /*73a0*/  ULOP3.LUT UR8, UR8, 0x1800, UR30, 0xf8, !UPT ;  /* 0x0000180008087892 */ /* 0x000fe2000f8ef81e */
[----:B------:R-:W-:Y:S01]  /*73b0*/  VIADD R6, R6, 0x1 ;  /* 0x0000000106067836 */ /* 0x000fe20000000000 */
[----:B------:R-:W-:Y:S01]  /*73c0*/  ULEA UR9, UR9, UR12, 0x1 ;  /* 0x0000000c09097291 */ /* 0x000fe2000f8e083f */
[----:B------:R-:W-:Y:S01]  /*73d0*/  VIADD R20, R20, 0x40 ;  /* 0x0000004014147836 */ /* 0x000fe20000000000 */
[----:B------:R-:W-:Y:S01]  /*73e0*/  ULEA UR8, UR8, UR12, 0x1 ;  /* 0x0000000c08087291 */ /* 0x000fe2000f8e083f */
[----:B------:R-:W-:Y:S01]  /*73f0*/  VIADD R22, R22, 0x40 ;  /* 0x0000004016167836 */ /* 0x000fe20000000000 */
[----:B------:R-:W-:Y:S01]  /*7400*/  UIADD3 UR24, UR9, 0x100, URZ ;  /* 0x0000010009187890 */ /* 0x000fe2000fffe03f */
[----:B------:R-:W-:Y:S01]  /*7410*/  ISETP.NE.AND P0, PT, R6, 0x3, PT ;  /* 0x000000030600780c */ /* 0x000fe20003f05270 */
[----:B------:R-:W-:Y:S01]  /*7420*/  UIADD3 UR16, UR9, 0x2100, URZ ;  /* 0x0000210009107890 */ /* 0x000fe2000fffe03f */
[----:B------:R-:W-:Y:S01]  /*7430*/  UMOV UR17, UR25 ;  /* 0x0000001900117c82 */ /* 0x000fe20008000000 */
[----:B------:R-:W-:Y:S01]  /*7440*/  UMOV UR19, UR27 ;  /* 0x0000001b00137c82 */ /* 0x000fe20008000000 */
[----:B------:R-:W-:Y:S01]  /*7450*/  UMOV UR20, UR28 ;  /* 0x0000001c00147c82 */ /* 0x000fe20008000000 */
[----:B------:R-:W-:Y:S01]  /*7460*/  UIADD3.X UR35, URZ, UR33, URZ, UP1, !UPT ;  /* 0x000000213f237290 */ /* 0x000fe20008ffe43f */
[----:B------:R-:W-:-:S02]  /*7470*/  SEL R12, RZ, 0x1, P0 ;  /* 0x00000001ff0c7807 */ /* 0x000fc40000000000 */
[----:B------:R-:W-:Y:S01]  /*7480*/  UTMALDG.3D.MULTICAST [UR24], [UR14], UR29, desc[UR6] ;  /* 0x000006180e0073b4 */ /* 0x000fe2000801181d */
[----:B------:R-:W-:Y:S01]  /*7490*/  UIADD3 UR8, UR8, 0xc100, URZ ;  /* 0x0000c10008087890 */ /* 0x000fe2000fffe03f */
[----:B------:R-:W-:Y:S01]  /*74a0*/  SEL R6, R6, RZ, P0 ;  /* 0x000000ff06067207 */ /* 0x000fe20000000000 */
[----:B------:R-:W-:Y:S01]  /*74b0*/  UMOV UR9, UR25 ;  /* 0x0000001900097c82 */ /* 0x000fe20008000000 */
[----:B------:R-:W-:Y:S01]  /*74c0*/  UMOV UR12, UR28 ;  /* 0x0000001c000c7c82 */ /* 0x000fe20008000000 */
[----:B------:R-:W-:Y:S01]  /*74d0*/  LOP3.LUT R5, R5, R12, RZ, 0x3c, !PT ;  /* 0x0000000c05057212 */ /* 0x000fe200078e3cff */
[----:B------:R0:W-:Y:S02]  /*74e0*/  UTMALDG.3D.MULTICAST [UR16], [UR14], UR29, desc[UR6] ;  /* 0x000006100e0073b4 */ /* 0x0001e4000801181d */
[----:B0-----:R-:W-:-:S09]  /*74f0*/  UPRMT UR14, URZ, 0x5410, UR22 ;  /* 0x000054103f0e7896 */ /* 0x001fd20008000016 */
[----:B------:R0:W-:Y:S02]  /*7500*/  UTMALDG.3D.MULTICAST [UR8], [UR34], UR14, desc[UR6] ;  /* 0x00000608220073b4 */ /* 0x0001e4000801180e */
[----:B0-----:R-:W-:Y:S05]  /*7510*/  @P1 BRA `(.L_x_172) ;  /* 0xfffffffc001c1947 */ /* 0x001fea000383ffff */
.L_x_169:
[----:B------:R-:W-:Y:S05]  /*7520*/  BSYNC B1 ;  /* 0x0000000000017941 */ /* 0x000fea0003800000 */
.L_x_168:
[----:B------:R-:W-:Y:S01]  /*7530*/  LOP3.LUT P1, RZ, R11, 0xff, RZ, 0xc0, !PT ;  /* 0x000000ff0bff7812 */ /* 0x000fe2000782c0ff */
[C---:B------:R-:W-:Y:S01]  /*7540*/  IMAD.IADD R13, R8.reuse, 0x1, R13 ;  /* 0x00000001080d7824 */ /* 0x040fe200078e020d */
[----:B------:R-:W-:Y:S01]  /*7550*/  ULDC.64 UR6, c[0x0][0x650] ;  /* 0x0001940000067ab9 */ /* 0x000fe20000000a00 */
[C---:B------:R-:W-:Y:S01]  /*7560*/  ISETP.GE.U32.AND P2, PT, R8.reuse, 0x3, PT ;  /* 0x000000030800780c */ /* 0x040fe20003f46070 */
[----:B------:R-:W-:Y:S01]  /*7570*/  BSSY B1, `(.L_x_173) ;  /* 0x000006b000017945 */ /* 0x000fe20003800000 */
[----:B------:R-:W-:Y:S01]  /*7580*/  IMAD.MOV.U32 R12, RZ, RZ, -0x1 ;  /* 0xffffffffff0c7424 */ /* 0x000fe200078e00ff */
[----:B------:R-:W-:Y:S01]  /*7590*/  ISETP.GT.U32.AND P0, PT, R13, 0x2, PT ;  /* 0x000000020d00780c */ /* 0x000fe20003f04070 */
[----:B------:R-:W-:Y:S01]  /*75a0*/  IMAD.MOV.U32 R19, RZ, RZ, -0x1 ;  /* 0xffffffffff137424 */ /* 0x000fe200078e00ff */
[----:B------:R-:W-:Y:S01]  /*75b0*/  PRMT R11, RZ, 0x7610, R11 ;  /* 0x00007610ff0b7816 */ /* 0x000fe2000000000b */
[----:B------:R-:W-:Y:S01]  /*75c0*/  IMAD.MOV.U32 R7, RZ, RZ, -0x1 ;  /* 0xffffffffff077424 */ /* 0x000fe200078e00ff */
[----:B------:R-:W-:-:S03]  /*75d0*/  ISETP.LT.U32.AND P0, PT, R8, 0x3, P0 ;  /* 0x000000030800780c */ /* 0x000fc60000701070 */
[----:B------:R-:W0:Y:S01]  /*75e0*/  @P1 S2R R5, SR_CgaCtaId ;  /* 0x0000000000051919 */ /* 0x000e220000008800 */
[----:B------:R-:W-:-:S04]  /*75f0*/  @P1 MOV R4, 0x400 ;  /* 0x0000040000041802 */ /* 0x000fc80000000f00 */
[----:B0-----:R-:W-:Y:S01]  /*7600*/  @P1 LEA R6, R5, R4, 0x18 ;  /* 0x0000000405061211 */ /* 0x001fe200078ec0ff */
[----:B------:R-:W-:Y:S01]  /*7610*/  IMAD.WIDE.U32 R4, R13, -0x55555555, RZ ;  /* 0xaaaaaaab0d047825 */ /* 0x000fe200078e00ff */
[----:B------:R-:W-:Y:S02]  /*7620*/  SEL R4, RZ, 0x1, !P0 ;  /* 0x00000001ff047807 */ /* 0x000fe40004000000 */
[----:B------:R0:W-:Y:S01]  /*7630*/  @P1 SYNCS.ARRIVE.TRANS64.A1T0 RZ, [R6+URZ+0x48], RZ ;  /* 0x000048ff06ff19a7 */ /* 0x0001e2000810003f */
[----:B------:R-:W-:Y:S02]  /*7640*/  IADD3 R16, P1, R16, UR36, RZ ;  /* 0x0000002410107c10 */ /* 0x000fe4000ff3e0ff */
[----:B------:R-:W-:Y:S02]  /*7650*/  LOP3.LUT R3, R3, R4, RZ, 0x3c, !PT ;  /* 0x0000000403037212 */ /* 0x000fe400078e3cff */
[----:B------:R-:W-:Y:S02]  /*7660*/  IADD3.X R17, R17, UR42, RZ, P1, !PT ;  /* 0x0000002a11117c10 */ /* 0x000fe40008ffe4ff */
[----:B------:R-:W-:-:S02]  /*7670*/  ISETP.GE.U32.AND P0, PT, R16, UR6, PT ;  /* 0x0000000610007c0c */ /* 0x000fc4000bf06070 */
[----:B0-----:R-:W-:Y:S02]  /*7680*/  SHF.R.U32.HI R6, RZ, 0x1, R5 ;  /* 0x00000001ff067819 */ /* 0x001fe40000011605 */
[----:B------:R-:W-:Y:S02]  /*7690*/  ISETP.GE.U32.AND.EX P0, PT, R17, UR7, PT, P0 ;  /* 0x0000000711007c0c */ /* 0x000fe4000bf06100 */
[----:B------:R-:W-:Y:S01]  /*76a0*/  @P2 LOP3.LUT R3, R3, 0x1, R6, 0x78, !PT ;  /* 0x0000000103032812 */ /* 0x000fe200078e7806 */
[----:B------:R-:W-:Y:S01]  /*76b0*/  IMAD R13, R6, -0x3, R13 ;  /* 0xfffffffd060d7824 */ /* 0x000fe200078e020d */
[----:B------:R-:W-:-:S09]  /*76c0*/  PRMT R4, RZ, 0x7610, R4 ;  /* 0x00007610ff047816 */ /* 0x000fd20000000004 */
[----:B------:R-:W-:Y:S05]  /*76d0*/  @P0 BRA `(.L_x_174) ;  /* 0x0000000400500947 */ /* 0x000fea0003800000 */
[----:B------:R-:W0:Y:S01]  /*76e0*/  S2R R15, SR_CTAID.X ;  /* 0x00000000000f7919 */ /* 0x000e220000002500 */
[----:B------:R-:W-:Y:S01]  /*76f0*/  ULDC.64 UR6, c[0x0][0x628] ;  /* 0x00018a0000067ab9 */ /* 0x000fe20000000a00 */
[----:B------:R-:W1:Y:S01]  /*7700*/  LDC R20, c[0x0][0x144] ;  /* 0x00005100ff147b82 */ /* 0x000e620000000800 */
[----:B------:R-:W-:Y:S01]  /*7710*/  ISETP.NE.U32.AND P0, PT, RZ, UR6, PT ;  /* 0x00000006ff007c0c */ /* 0x000fe2000bf05070 */
[----:B------:R-:W2:Y:S01]  /*7720*/  S2R R12, SR_CTAID.Y ;  /* 0x00000000000c7919 */ /* 0x000ea20000002600 */
[----:B------:R-:W-:Y:S01]  /*7730*/  ULDC UR8, c[0x0][0x150] ;  /* 0x0000540000087ab9 */ /* 0x000fe20000000800 */
[----:B------:R-:W-:Y:S01]  /*7740*/  ULDC UR9, c[0x0][0x630] ;  /* 0x00018c0000097ab9 */ /* 0x000fe20000000800 */
[----:B------:R-:W-:Y:S01]  /*7750*/  ISETP.NE.AND.EX P0, PT, RZ, UR7, PT, P0 ;  /* 0x00000007ff007c0c */ /* 0x000fe2000bf05300 */
[----:B------:R-:W-:Y:S01]  /*7760*/  IMAD.MOV.U32 R4, RZ, RZ, R16 ;  /* 0x000000ffff047224 */ /* 0x000fe200078e0010 */
[----:B0-----:R-:W-:-:S05]  /*7770*/  I2FP.F32.U32 R5, R15 ;  /* 0x0000000f00057245 */ /* 0x001fca0000201000 */
[----:B------:R-:W-:Y:S01]  /*7780*/  FMUL R21, R5, UR8 ;  /* 0x0000000805157c20 */ /* 0x000fe20008400000 */
[----:B------:R-:W-:-:S05]  /*7790*/  IMAD.MOV.U32 R5, RZ, RZ, R17 ;  /* 0x000000ffff057224 */ /* 0x000fca00078e0011 */
[----:B--2---:R-:W-:Y:S05]  /*77a0*/  @!P0 BRA `(.L_x_175) ;  /* 0x0000000000288947 */ /* 0x004fea0003800000 */
[----:B------:R-:W-:Y:S02]  /*77b0*/  ULDC UR8, c[0x0][0x634] ;  /* 0x00018d0000087ab9 */ /* 0x000fe40000000800 */
[----:B------:R-:W-:-:S05]  /*77c0*/  IADD3 R5, P0, R16, UR8, RZ ;  /* 0x0000000810057c10 */ /* 0x000fca000ff1e0ff */
[----:B------:R-:W-:-:S04]  /*77d0*/  IMAD.X R19, RZ, RZ, R17, P0 ;  /* 0x000000ffff137224 */ /* 0x000fc800000e0611 */
[----:B------:R-:W-:-:S04]  /*77e0*/  IMAD.WIDE.U32 R6, R19, UR6, RZ ;  /* 0x0000000613067c25 */ /* 0x000fc8000f8e00ff */
[----:B------:R-:W-:-:S04]  /*77f0*/  IMAD.WIDE.U32 R6, P0, R5, UR7, R6 ;  /* 0x0000000705067c25 */ /* 0x000fc8000f800006 */
[----:B------:R-:W-:-:S04]  /*7800*/  IMAD.WIDE.U32 R4, R5, UR6, RZ ;  /* 0x0000000605047c25 */ /* 0x000fc8000f8e00ff */
[----:B------:R-:W-:Y:S01]  /*7810*/  IMAD.MOV.U32 R4, RZ, RZ, R7 ;  /* 0x000000ffff047224 */ /* 0x000fe200078e0007 */
[----:B------:R-:W-:Y:S01]  /*7820*/  IADD3 RZ, P1, R5, R6, RZ ;  /* 0x0000000605ff7210 */ /* 0x000fe20007f3e0ff */
[----:B------:R-:W-:-:S04]  /*7830*/  IMAD.X R5, RZ, RZ, RZ, P0 ;  /* 0x000000ffff057224 */ /* 0x000fc800000e06ff */
[----:B------:R-:W-:-:S08]  /*7840*/  IMAD.WIDE.U32.X R4, R19, UR7, R4, P1 ;  /* 0x0000000713047c25 */ /* 0x000fd000088e0404 */
.L_x_175:
[--C-:B------:R-:W-:Y:S01]  /*7850*/  SHF.R.U64 R14, R4, UR9, R5.reuse ;  /* 0x00000009040e7c19 */ /* 0x100fe20008001205 */
[----:B------:R-:W0:Y:S01]  /*7860*/  F2I.U32.TRUNC.NTZ R21, R21 ;  /* 0x0000001500157305 */ /* 0x000e22000020f000 */
[----:B------:R-:W-:Y:S01]  /*7870*/  SHF.R.U32.HI R4, RZ, UR9, R5 ;  /* 0x00000009ff047c19 */ /* 0x000fe20008011605 */
[----:B------:R-:W-:Y:S01]  /*7880*/  ULDC.64 UR6, c[0x0][0x620] ;  /* 0x0001880000067ab9 */ /* 0x000fe20000000a00 */
[----:B------:R-:W-:Y:S01]  /*7890*/  IADD3 R7, P0, RZ, -R14, RZ ;  /* 0x8000000eff077210 */ /* 0x000fe20007f1e0ff */
[----:B------:R-:W-:-:S04]  /*78a0*/  ULDC.64 UR8, c[0x0][0x640] ;  /* 0x0001900000087ab9 */ /* 0x000fc80000000a00 */
[----:B------:R-:W-:Y:S01]  /*78b0*/  IMAD.X R4, RZ, RZ, ~R4, P0 ;  /* 0x000000ffff047224 */ /* 0x000fe200000e0e04 */
[----:B------:R-:W-:-:S03]  /*78c0*/  ISETP.NE.U32.AND P0, PT, RZ, UR8, PT ;  /* 0x00000008ff007c0c */ /* 0x000fc6000bf05070 */
[----:B------:R-:W-:Y:S01]  /*78d0*/  IMAD R6, R4, UR6, RZ ;  /* 0x0000000604067c24 */ /* 0x000fe2000f8e02ff */
[----:B------:R-:W-:Y:S01]  /*78e0*/  ISETP.NE.AND.EX P0, PT, RZ, UR9, PT, P0 ;  /* 0x00000009ff007c0c */ /* 0x000fe2000bf05300 */
[----:B------:R-:W-:Y:S01]  /*78f0*/  IMAD.WIDE.U32 R4, R7, UR6, R16 ;  /* 0x0000000607047c25 */ /* 0x000fe2000f8e0010 */
[----:B------:R-:W-:-:S03]  /*7900*/  ULDC UR6, c[0x0][0x618] ;  /* 0x0001860000067ab9 */ /* 0x000fc60000000800 */
[----:B------:R-:W-:Y:S01]  /*7910*/  IMAD R7, R7, UR7, R6 ;  /* 0x0000000707077c24 */ /* 0x000fe2000f8e0206 */
[----:B------:R-:W-:Y:S01]  /*7920*/  ULDC UR7, c[0x0][0x154] ;  /* 0x0000550000077ab9 */ /* 0x000fe20000000800 */
[----:B0-----:R-:W-:Y:S02]  /*7930*/  IMAD.MOV R6, RZ, RZ, -R21 ;  /* 0x000000ffff067224 */ /* 0x001fe400078e0a15 */
[----:B------:R-:W0:Y:S01]  /*7940*/  LDC R21, c[0x0][0x148] ;  /* 0x00005200ff157b82 */ /* 0x000e220000000800 */
[----:B------:R-:W-:Y:S02]  /*7950*/  IMAD.IADD R5, R5, 0x1, R7 ;  /* 0x0000000105057824 */ /* 0x000fe400078e0207 */
[----:B-1----:R-:W-:Y:S01]  /*7960*/  IMAD R15, R20, R6, R15 ;  /* 0x00000006140f7224 */ /* 0x002fe200078e020f */
[----:B------:R-:W-:Y:S02]  /*7970*/  I2FP.F32.U32 R6, R12 ;  /* 0x0000000c00067245 */ /* 0x000fe40000201000 */
[----:B------:R-:W-:-:S02]  /*7980*/  SHF.R.U64 R19, R4, UR6, R5 ;  /* 0x0000000604137c19 */ /* 0x000fc40008001205 */
[----:B------:R-:W-:Y:S01]  /*7990*/  SHF.R.U32.HI R4, RZ, UR6, R5 ;  /* 0x00000006ff047c19 */ /* 0x000fe20008011605 */
[----:B------:R-:W-:Y:S01]  /*79a0*/  FMUL R6, R6, UR7 ;  /* 0x0000000706067c20 */ /* 0x000fe20008400000 */
[----:B------:R-:W-:Y:S02]  /*79b0*/  ULDC UR6, c[0x0][0x608] ;  /* 0x0001820000067ab9 */ /* 0x000fe40000000800 */
[--C-:B------:R-:W-:Y:S01]  /*79c0*/  SHF.R.U64 R22, R19, UR6, R4.reuse ;  /* 0x0000000613167c19 */ /* 0x100fe20008001204 */
[----:B------:R1:W2:Y:S01]  /*79d0*/  F2I.U32.TRUNC.NTZ R24, R6 ;  /* 0x0000000600187305 */ /* 0x0002a2000020f000 */
[----:B------:R-:W-:Y:S01]  /*79e0*/  SHF.R.U32.HI R5, RZ, UR6, R4 ;  /* 0x00000006ff057c19 */ /* 0x000fe20008011604 */
[----:B------:R-:W-:-:S03]  /*79f0*/  ULDC UR6, c[0x0][0x658] ;  /* 0x0001960000067ab9 */ /* 0x000fc60000000800 */
[--C-:B------:R-:W-:Y:S02]  /*7a00*/  SHF.R.U64 R20, R22, UR6, R5.reuse ;  /* 0x0000000616147c19 */ /* 0x100fe40008001205 */
[----:B------:R-:W-:-:S03]  /*7a10*/  SHF.R.U32.HI R23, RZ, UR6, R5 ;  /* 0x00000006ff177c19 */ /* 0x000fc60008011605 */
[----:B------:R-:W-:Y:S02]  /*7a20*/  IMAD.MOV.U32 R4, RZ, RZ, R20 ;  /* 0x000000ffff047224 */ /* 0x000fe400078e0014 */
[----:B------:R-:W-:Y:S01]  /*7a30*/  IMAD.MOV.U32 R5, RZ, RZ, R23 ;  /* 0x000000ffff057224 */ /* 0x000fe200078e0017 */
[----:B-1----:R-:W-:Y:S06]  /*7a40*/  @!P0 BRA `(.L_x_176) ;  /* 0x0000000000288947 */ /* 0x002fec0003800000 */
        /* <DEDUP_REMOVED lines=10> */
.L_x_176:
[----:B------:R-:W-:Y:S01]  /*7af0*/  ISETP.NE.AND P0, PT, R2, 0x1, PT ;  /* 0x000000010200780c */ /* 0x000fe20003f05270 */
[----:B------:R-:W-:Y:S01]  /*7b00*/  ULDC UR6, c[0x0][0x648] ;  /* 0x0001920000067ab9 */ /* 0x000fe20000000800 */
[----:B------:R-:W-:Y:S01]  /*7b10*/  LOP3.LUT R22, R22, UR21, RZ, 0xc0, !PT ;  /* 0x0000001516167c12 */ /* 0x000fe2000f8ec0ff */
[----:B--2---:R-:W-:Y:S01]  /*7b20*/  IMAD.MOV R24, RZ, RZ, -R24 ;  /* 0x000000ffff187224 */ /* 0x004fe200078e0a18 */
[----:B------:R-:W-:Y:S01]  /*7b30*/  SHF.R.U64 R5, R4, UR6, R5 ;  /* 0x0000000604057c19 */ /* 0x000fe20008001205 */
[----:B------:R-:W-:Y:S01]  /*7b40*/  ULDC UR6, c[0x0][0x638] ;  /* 0x00018e0000067ab9 */ /* 0x000fe20000000800 */
[----:B------:R-:W-:Y:S01]  /*7b50*/  LOP3.LUT R19, R19, UR4, RZ, 0xc0, !PT ;  /* 0x0000000413137c12 */ /* 0x000fe2000f8ec0ff */
[----:B------:R-:W-:Y:S01]  /*7b60*/  ULDC UR7, c[0x0][0x610] ;  /* 0x0001840000077ab9 */ /* 0x000fe20000000800 */
[----:B------:R-:W-:Y:S02]  /*7b70*/  IMAD.MOV.U32 R4, RZ, RZ, 0x1 ;  /* 0x00000001ff047424 */ /* 0x000fe400078e00ff */
[----:B------:R-:W-:-:S02]  /*7b80*/  IMAD.MOV R7, RZ, RZ, -R5 ;  /* 0x000000ffff077224 */ /* 0x000fc400078e0a05 */
[----:B------:R-:W-:Y:S02]  /*7b90*/  IMAD R22, R5, UR5, R22 ;  /* 0x0000000505167c24 */ /* 0x000fe4000f8e0216 */
[----:B0-----:R-:W-:Y:S02]  /*7ba0*/  @P0 IMAD R15, R21, R24, R12 ;  /* 0x00000018150f0224 */ /* 0x001fe400078e020c */
[----:B------:R-:W-:Y:S01]  /*7bb0*/  IMAD R20, R7, UR6, R20 ;  /* 0x0000000607147c24 */ /* 0x000fe2000f8e0214 */
[----:B------:R-:W-:Y:S01]  /*7bc0*/  ULDC UR6, c[0x0][0x600] ;  /* 0x0001800000067ab9 */ /* 0x000fe20000000800 */
[----:B------:R-:W-:Y:S02]  /*7bd0*/  IMAD R15, R22, UR7, R15 ;  /* 0x00000007160f7c24 */ /* 0x000fe4000f8e020f */
[----:B------:R-:W-:Y:S02]  /*7be0*/  IMAD R20, R20, UR6, R19 ;  /* 0x0000000614147c24 */ /* 0x000fe4000f8e0213 */
[----:B------:R-:W-:-:S03]  /*7bf0*/  IMAD.MOV.U32 R7, RZ, RZ, R14 ;  /* 0x000000ffff077224 */ /* 0x000fc600078e000e */
[----:B------:R-:W-:Y:S02]  /*7c00*/  SEL R19, R20, R15, !P0 ;  /* 0x0000000f14137207 */ /* 0x000fe40004000000 */
[----:B------:R-:W-:-:S07]  /*7c10*/  SEL R12, R15, R20, !P0 ;  /* 0x000000140f0c7207 */ /* 0x000fce0004000000 */
.L_x_174:
[----:B------:R-:W-:Y:S05]  /*7c20*/  BSYNC B1 ;  /* 0x0000000000017941 */ /* 0x000fea0003800000 */
.L_x_173:
[----:B------:R-:W-:-:S13]  /*7c30*/  LOP3.LUT P0, RZ, R4, 0xff, RZ, 0xc0, !PT ;  /* 0x000000ff04ff7812 */ /* 0x000fda000780c0ff */
[----:B------:R-:W-:Y:S05]  /*7c40*/  @P0 BRA `(.L_x_177) ;  /* 0xfffffff400100947 */ /* 0x000fea000383ffff */
[----:B------:R-:W-:Y:S05]  /*7c50*/  BSYNC B0 ;  /* 0x0000000000007941 */ /* 0x000fea0003800000 */
.L_x_166:
[----:B------:R-:W-:-:S03]  /*7c60*/  UMOV UR6, 0xffffffff ;  /* 0xffffffff00067882 */ /* 0x000fc60000000000 */
[----:B------:R-:W-:Y:S05]  /*7c70*/  BRA.DIV UR6, `(.L_x_178) ;  /* 0x0000000206f07947 */ /* 0x000fea000b800000 */
[----:B------:R-:W-:-:S13]  /*7c80*/  ELECT P6, URZ, PT ;  /* 0x00000000003f782f */ /* 0x000fda00038c0000 */
.L_x_191:
[----:B------:R-:W-:Y:S04]  /*7c90*/  BSSY B0, `(.L_x_179) ;  /* 0x0000022000007945 */ /* 0x000fe80003800000 */
[----:B------:R-:W-:Y:S05]  /*7ca0*/  @!P6 BRA `(.L_x_180) ;  /* 0x000000000080e947 */ /* 0x000fea0003800000 */
[----:B------:R-:W-:-:S04]  /*7cb0*/  LOP3.LUT R18, R18, 0x2, RZ, 0xfc, !PT ;  /* 0x0000000212127812 */ /* 0x000fc800078efcff */
[----:B------:R-:W-:-:S13]  /*7cc0*/  ISETP.NE.AND P0, PT, R18, 0x3, PT ;  /* 0x000000031200780c */ /* 0x000fda0003f05270 */
[----:B------:R-:W-:Y:S05]  /*7cd0*/  @!P0 BRA `(.L_x_181) ;  /* 0x0000000000048947 */ /* 0x000fea0003800000 */
[----:B------:R-:W-:Y:S01]  /*7ce0*/  BPT.TRAP 0x1 ;  /* 0x000000040000795c */ /* 0x000fe20000300000 */
.L_x_181:
[----:B------:R-:W0:Y:S01]  /*7cf0*/  S2R R5, SR_CgaCtaId ;  /* 0x0000000000057919 */ /* 0x000e220000008800 */
[----:B------:R-:W-:Y:S02]  /*7d00*/  MOV R0, 0x400 ;  /* 0x0000040000007802 */ /* 0x000fe40000000f00 */
[----:B------:R-:W-:Y:S02]  /*7d10*/  SHF.L.U32 R4, R3, 0x1f, RZ ;  /* 0x0000001f03047819 */ /* 0x000fe400000006ff */
[----:B0-----:R-:W-:-:S05]  /*7d20*/  LEA R0, R5, R0, 0x18 ;  /* 0x0000000005007211 */ /* 0x001fca00078ec0ff */
[----:B------:R-:W-:-:S04]  /*7d30*/  VIADD R0, R0, 0x18 ;  /* 0x0000001800007836 */ /* 0x000fc80000000000 */
[C---:B------:R-:W-:Y:S02]  /*7d40*/  IMAD R7, R13.reuse, 0x8, R0 ;  /* 0x000000080d077824 */ /* 0x040fe400078e0200 */
[----:B------:R-:W-:Y:S02]  /*7d50*/  VIADD R13, R13, 0x1 ;  /* 0x000000010d0d7836 */ /* 0x000fe40000000000 */
[----:B------:R-:W0:Y:S03]  /*7d60*/  SYNCS.PHASECHK.TRANS64.TRYWAIT P0, [R7+URZ], R4 ;  /* 0x00000004070075a7 */ /* 0x000e26000800017f */
[----:B------:R-:W-:-:S04]  /*7d70*/  ISETP.NE.AND P1, PT, R13, 0x3, PT ;  /* 0x000000030d00780c */ /* 0x000fc80003f25270 */
[----:B------:R-:W-:Y:S02]  /*7d80*/  SEL R2, RZ, 0x1, P1 ;  /* 0x00000001ff027807 */ /* 0x000fe40000800000 */
[----:B------:R-:W-:Y:S02]  /*7d90*/  SEL R13, R13, RZ, P1 ;  /* 0x000000ff0d0d7207 */ /* 0x000fe40000800000 */
[----:B------:R-:W-:-:S03]  /*7da0*/  LOP3.LUT R9, R3, R2, RZ, 0x3c, !PT ;  /* 0x0000000203097212 */ /* 0x000fc600078e3cff */
[----:B------:R-:W-:Y:S01]  /*7db0*/  IMAD R6, R13, 0x8, R0 ;  /* 0x000000080d067824 */ /* 0x000fe200078e0200 */
[----:B------:R-:W-:Y:S01]  /*7dc0*/  SHF.L.U32 R5, R9, 0x1f, RZ ;  /* 0x0000001f09057819 */ /* 0x000fe200000006ff */
[----:B0-----:R-:W-:Y:S06]  /*7dd0*/  @!P0 BRA `(.L_x_182) ;  /* 0x0000000000b88947 */ /* 0x001fec0003800000 */
.L_x_192:
[----:B------:R-:W1:Y:S01]  /*7de0*/  SYNCS.PHASECHK.TRANS64.TRYWAIT P0, [R6+URZ], R5 ;  /* 0x00000005060075a7 */ /* 0x000e62000800017f */
[----:B------:R-:W-:-:S05]  /*7df0*/  VIADD R2, R13, 0x1 ;  /* 0x000000010d027836 */ /* 0x000fca0000000000 */
[----:B------:R-:W-:-:S04]  /*7e00*/  ISETP.NE.AND P1, PT, R2, 0x3, PT ;  /* 0x000000030200780c */ /* 0x000fc80003f25270 */
[----:B0-----:R-:W-:Y:S02]  /*7e10*/  SEL R4, RZ, 0x1, P1 ;  /* 0x00000001ff047807 */ /* 0x001fe40000800000 */
[----:B------:R-:W-:Y:S02]  /*7e20*/  SEL R3, R2, RZ, P1 ;  /* 0x000000ff02037207 */ /* 0x000fe40000800000 */
[----:B------:R-:W-:Y:S01]  /*7e30*/  LOP3.LUT R4, R9, R4, RZ, 0x3c, !PT ;  /* 0x0000000409047212 */ /* 0x000fe200078e3cff */
[----:B-1----:R-:W-:Y:S06]  /*7e40*/  @!P0 BRA `(.L_x_183) ;  /* 0x0000000000b08947 */ /* 0x002fec0003800000 */
.L_x_193:
[----:B------:R-:W-:Y:S01]  /*7e50*/  IMAD R3, R3, 0x8, R0 ;  /* 0x0000000803037824 */ /* 0x000fe200078e0200 */
[----:B------:R-:W-:-:S07]  /*7e60*/  SHF.L.U32 R0, R4, 0x1f, RZ ;  /* 0x0000001f04007819 */ /* 0x000fce00000006ff */
.L_x_184:
[----:B-1----:R1:W2:Y:S02]  /*7e70*/  SYNCS.PHASECHK.TRANS64.TRYWAIT P0, [R3+URZ], R0 ;  /* 0x00000000030075a7 */ /* 0x0022a4000800017f */
[----:B--2---:R-:W-:Y:S05]  /*7e80*/  @!P0 NANOSLEEP.SYNCS 0x989680 ;  /* 0x009896800000895d */ /* 0x004fea0003900000 */
[----:B------:R-:W2:Y:S02]  /*7e90*/  @!P0 SYNCS.PHASECHK.TRANS64 P0, [R3+URZ], R0 ;  /* 0x00000000030085a7 */ /* 0x000ea4000800007f */
[----:B--2---:R-:W-:Y:S05]  /*7ea0*/  @!P0 BRA `(.L_x_184) ;  /* 0xfffffffc00f08947 */ /* 0x004fea000383ffff */
.L_x_180:
[----:B------:R-:W-:Y:S05]  /*7eb0*/  BSYNC B0 ;  /* 0x0000000000007941 */ /* 0x000fea0003800000 */
.L_x_179:
[----:B------:R-:W-:Y:S05]  /*7ec0*/  EXIT ;  /* 0x000000000000794d */ /* 0x000fea0003800000 */
.L_x_21:
[----:B-1----:R1:W2:Y:S02]  /*7ed0*/  SYNCS.PHASECHK.TRANS64.TRYWAIT P1, [R3+URZ], R0 ;  /* 0x00000000030075a7 */ /* 0x0022a4000802017f */
[----:B--2---:R-:W-:Y:S05]  /*7ee0*/  @!P1 NANOSLEEP.SYNCS 0x989680 ;  /* 0x009896800000995d */ /* 0x004fea0003900000 */
[----:B------:R-:W2:Y:S02]  /*7ef0*/  @!P1 SYNCS.PHASECHK.TRANS64 P1, [R3+URZ], R0 ;  /* 0x00000000030095a7 */ /* 0x000ea4000802007f */
[----:B--2---:R-:W-:Y:S05]  /*7f00*/  @!P1 BRA `(.L_x_21) ;  /* 0xfffffffc00f09947 */ /* 0x004fea000383ffff */
[----:B------:R-:W-:Y:S05]  /*7f10*/  BRA `(.L_x_20) ;  /* 0xffffff9800207947 */ /* 0x000fea000383ffff */
.L_x_26:
[----:B-1----:R1:W2:Y:S02]  /*7f20*/  SYNCS.PHASECHK.TRANS64.TRYWAIT P1, [R5+URZ], R4 ;  /* 0x00000004050075a7 */ /* 0x0022a4000802017f */
[----:B--2---:R-:W-:Y:S05]  /*7f30*/  @!P1 NANOSLEEP.SYNCS 0x989680 ;  /* 0x009896800000995d */ /* 0x004fea0003900000 */
[----:B------:R-:W2:Y:S02]  /*7f40*/  @!P1 SYNCS.PHASECHK.TRANS64 P1, [R5+URZ], R4 ;  /* 0x00000004050095a7 */ /* 0x000ea4000802007f */
[----:B--2---:R-:W-:Y:S05]  /*7f50*/  @!P1 BRA `(.L_x_26) ;  /* 0xfffffffc00f09947 */ /* 0x004fea000383ffff */
[----:B------:R-:W-:Y:S05]  /*7f60*/  BRA `(.L_x_25) ;  /* 0xffffff9800fc7947 */ /* 0x000fea000383ffff */
.L_x_167:
[----:B------:R-:W-:Y:S01]  /*7f70*/  BSSY B1, `(.L_x_185) ;  /* 0x0000006000017945 */ /* 0x000fe20003800000 */
[----:B------:R-:W-:-:S07]  /*7f80*/  IMAD.MOV.U32 R15, RZ, RZ, -0x1 ;  /* 0xffffffffff0f7424 */ /* 0x000fce00078e00ff */
[----:B------:R-:W-:Y:S05]  /*7f90*/  WARPSYNC.COLLECTIVE R15, `(.L_x_186) ;  /* 0x000000000f0c7348 */ /* 0x000fea0003c00000 */
[----:B------:R-:W-:Y:S02]  /*7fa0*/  ELECT P6, UR62, PT ;  /* 0x00000000003e782f */ /* 0x000fe400038c0000 */
[----:B------:R-:W-:Y:S01]  /*7fb0*/  MOV R14, UR62 ;  /* 0x0000003e000e7c02 */ /* 0x000fe20008000f00 */
[----:B------:R-:W-:Y:S10]  /*7fc0*/  ENDCOLLECTIVE ;  /* 0x000000000000791b */ /* 0x000ff40003800000 */
.L_x_186:
[----:B------:R-:W-:Y:S05]  /*7fd0*/  BSYNC B1 ;  /* 0x0000000000017941 */ /* 0x000fea0003800000 */
.L_x_185:
[----:B------:R-:W-:Y:S05]  /*7fe0*/  BRA `(.L_x_187) ;  /* 0xfffffff000347947 */ /* 0x000fea000383ffff */
.L_x_170:
[----:B0-----:R0:W1:Y:S02]  /*7ff0*/  SYNCS.PHASECHK.TRANS64.TRYWAIT P0, [R21+URZ+0x18], R12 ;  /* 0x0000180c150075a7 */ /* 0x001064000800017f */
[----:B-1----:R-:W-:Y:S05]  /*8000*/  @!P0 NANOSLEEP.SYNCS 0x989680 ;  /* 0x009896800000895d */ /* 0x002fea0003900000 */
[----:B------:R-:W1:Y:S02]  /*8010*/  @!P0 SYNCS.PHASECHK.TRANS64 P0, [R21+URZ+0x18], R12 ;  /* 0x0000180c150085a7 */ /* 0x000e64000800007f */
[----:B-1----:R-:W-:Y:S05]  /*8020*/  @!P0 BRA `(.L_x_170) ;  /* 0xfffffffc00f08947 */ /* 0x002fea000383ffff */
[----:B------:R-:W-:Y:S05]  /*8030*/  BRA `(.L_x_188) ;  /* 0xfffffff000787947 */ /* 0x000fea000383ffff */
.L_x_178:
[----:B------:R-:W-:Y:S01]  /*8040*/  BSSY B0, `(.L_x_189) ;  /* 0x0000006000007945 */ /* 0x000fe20003800000 */
[----:B------:R-:W-:-:S07]  /*8050*/  IMAD.MOV.U32 R15, RZ, RZ, -0x1 ;  /* 0xffffffffff0f7424 */ /* 0x000fce00078e00ff */
[----:B------:R-:W-:Y:S05]  /*8060*/  WARPSYNC.COLLECTIVE R15, `(.L_x_190) ;  /* 0x000000000f0c7348 */ /* 0x000fea0003c00000 */
[----:B------:R-:W-:Y:S02]  /*8070*/  ELECT P6, UR62, PT ;  /* 0x00000000003e782f */ /* 0x000fe400038c0000 */
[----:B------:R-:W-:Y:S01]  /*8080*/  MOV R14, UR62 ;  /* 0x0000003e000e7c02 */ /* 0x000fe20008000f00 */
[----:B------:R-:W-:Y:S10]  /*8090*/  ENDCOLLECTIVE ;  /* 0x000000000000791b */ /* 0x000ff40003800000 */
.L_x_190:
[----:B------:R-:W-:Y:S05]  /*80a0*/  BSYNC B0 ;  /* 0x0000000000007941 */ /* 0x000fea0003800000 */
.L_x_189:
[----:B------:R-:W-:Y:S05]  /*80b0*/  BRA `(.L_x_191) ;  /* 0xfffffff800f47947 */ /* 0x000fea000383ffff */
.L_x_182:
[----:B0-----:R0:W1:Y:S02]  /*80c0*/  SYNCS.PHASECHK.TRANS64.TRYWAIT P0, [R7+URZ], R4 ;  /* 0x00000004070075a7 */ /* 0x001064000800017f */
[----:B-1----:R-:W-:Y:S05]  /*80d0*/  @!P0 NANOSLEEP.SYNCS 0x989680 ;  /* 0x009896800000895d */ /* 0x002fea0003900000 */
[----:B------:R-:W1:Y:S02]  /*80e0*/  @!P0 SYNCS.PHASECHK.TRANS64 P0, [R7+URZ], R4 ;  /* 0x00000004070085a7 */ /* 0x000e64000800007f */
[----:B-1----:R-:W-:Y:S05]  /*80f0*/  @!P0 BRA `(.L_x_182) ;  /* 0xfffffffc00f08947 */ /* 0x002fea000383ffff */
[----:B------:R-:W-:Y:S05]  /*8100*/  BRA `(.L_x_192) ;  /* 0xfffffffc00347947 */ /* 0x000fea000383ffff */
.L_x_183:
[----:B0-----:R0:W1:Y:S02]  /*8110*/  SYNCS.PHASECHK.TRANS64.TRYWAIT P0, [R6+URZ], R5 ;  /* 0x00000005060075a7 */ /* 0x001064000800017f */
[----:B-1----:R-:W-:Y:S05]  /*8120*/  @!P0 NANOSLEEP.SYNCS 0x989680 ;  /* 0x009896800000895d */ /* 0x002fea0003900000 */
[----:B------:R-:W1:Y:S02]  /*8130*/  @!P0 SYNCS.PHASECHK.TRANS64 P0, [R6+URZ], R5 ;  /* 0x00000005060085a7 */ /* 0x000e64000800007f */
[----:B-1----:R-:W-:Y:S05]  /*8140*/  @!P0 BRA `(.L_x_183) ;  /* 0xfffffffc00f08947 */ /* 0x002fea000383ffff */
[----:B------:R-:W-:Y:S05]  /*8150*/  BRA `(.L_x_193) ;  /* 0xfffffffc003c7947 */ /* 0x000fea000383ffff */
.L_x_194:
[----:B------:R-:W-:-:S00]  /*8160*/  BRA `(.L_x_194) ;  /* 0xfffffffc00fc7947 */ /* 0x000fc0000383ffff */
[----:B------:R-:W-:-:S00]  /*8170*/  NOP ;  /* 0x0000000000007918 */ /* 0x000fc00000000000 */
        /* <DEDUP_REMOVED lines=8> */
.L_x_195:


//--------------------- .nv.global.init           --------------------------
	.section	.nv.global.init,"aw",@progbits
.nv.global.init:
	.type		$str$22,@object
	.size		$str$22,($str$23 - $str$22)
$str$22:
        /*0000*/ 	.byte	0x6b, 0x5f, 0x74, 0x69, 0x6c, 0x65, 0x5f, 0x63, 0x6f, 0x75, 0x6e, 0x74, 0x20, 0x3e, 0x3d, 0x20
        /*0010*/ 	.byte	0x31, 0x00
	.type		$str$23,@object
	.size		$str$23,(__unnamed_1 - $str$23)
$str$23:
        /*0012*/ 	.byte	0x2f, 0x74, 0x6d, 0x70, 0x2f, 0x63, 0x75, 0x74, 0x6c, 0x61, 0x73, 0x73, 0x5f, 0x73, 0x77, 0x65
        /*0022*/ 	.byte	0x65, 0x70, 0x5f, 0x73, 0x72, 0x63, 0x2f, 0x69, 0x6e, 0x63, 0x6c, 0x75, 0x64, 0x65, 0x2f, 0x63
        /*0032*/ 	.byte	0x75, 0x74, 0x6c, 0x61, 0x73, 0x73, 0x2f, 0x67, 0x65, 0x6d, 0x6d, 0x2f, 0x63, 0x6f, 0x6c, 0x6c
        /*0042*/ 	.byte	0x65, 0x63, 0x74, 0x69, 0x76, 0x65, 0x2f, 0x73, 0x6d, 0x39, 0x30, 0x5f, 0x6d, 0x6d, 0x61, 0x5f
        /*0052*/ 	.byte	0x74, 0x6d, 0x61, 0x5f, 0x67, 0x6d, 0x6d, 0x61, 0x5f, 0x73, 0x73, 0x5f, 0x77, 0x61, 0x72, 0x70
        /*0062*/ 	.byte	0x73, 0x70, 0x65, 0x63, 0x69, 0x61, 0x6c, 0x69, 0x7a, 0x65, 0x64, 0x2e, 0x68, 0x70, 0x70, 0x00
	.type		__unnamed_1,@object
	.size		__unnamed_1,(.L_0 - __unnamed_1)
__unnamed_1:
        /*0072*/ 	.byte	0x76, 0x6f, 0x69, 0x64, 0x20, 0x63, 0x75, 0x74, 0x6c, 0x61, 0x73, 0x73, 0x3a, 0x3a, 0x67, 0x65
        /* <DEDUP_REMOVED lines=181> */
.L_0:


//--------------------- .nv.shared._ZN7cutlass13device_kernelINS_4gemm6kernel13GemmUniversalIN4cute5tupleIJiiiiEEENS1_10collective13CollectiveMmaINS1_34MainloopSm90TmaGmmaWarpSpecializedILi3ENS5_IJNS4_1CILi4EEESB_NSA_ILi1EEEEEENS1_35KernelTmaWarpSpecializedCooperativeEEENS5_IJNSA_ILi128EEESG_NSA_ILi64EEEEEENS_6half_tENS5_IJSC_llEEESJ_NS5_IJlSC_lEEENS4_8TiledMMAINS4_8MMA_AtomIJNS4_4SM904GMMA26MMA_64x128x16_F32F16F16_SSILNSP_5MajorE1ELSR_0ELNSP_7ScaleInE1ELSS_1EEEEEENS4_6LayoutINS5_IJNSA_ILi2EEESC_SC_EEENS5_IJSC_NSA_ILi0EEESY_EEEEENS5_IJNS4_10UnderscoreES11_S11_EEEEENS4_23SM90_TMA_LOAD_MULTICASTENS4_14ComposedLayoutINS4_7SwizzleILi3ELi4ELi3EEENS4_18smem_ptr_flag_bitsILi16EEENSV_INS5_IJSH_NSA_ILi8EEEEEENS5_IJSC_SH_EEEEEEEvNS4_8identityES14_NS15_IS17_S19_NSV_INS5_IJS1A_SH_EEENS5_IJSH_SC_EEEEEEEvS1F_EENS_8epilogue10collective6detail29Sm90TmaWarpSpecializedAdapterINS1M_15DefaultEpilogueISJ_SL_SL_NS1L_6thread17LinearCombinationISJ_Li1EffLNS1Q_9ScaleType4KindE0ELNS_15FloatRoundStyleE2ESJ_EENS1_15EpilogueDefaultEEEEEvvEEEEvNT_6ParamsE --------------------------
	.section	.nv.shared._ZN7cutlass13device_kernelINS_4gemm6kernel13GemmUniversalIN4cute5tupleIJiiiiEEENS1_10collective13CollectiveMmaINS1_34MainloopSm90TmaGmmaWarpSpecializedILi3ENS5_IJNS4_1CILi4EEESB_NSA_ILi1EEEEEENS1_35KernelTmaWarpSpecializedCooperativeEEENS5_IJNSA_ILi128EEESG_NSA_ILi64EEEEEENS_6half_tENS5_IJSC_llEEESJ_NS5_IJlSC_lEEENS4_8TiledMMAINS4_8MMA_AtomIJNS4_4SM904GMMA26MMA_64x128x16_F32F16F16_SSILNSP_5MajorE1ELSR_0ELNSP_7ScaleInE1ELSS_1EEEEEENS4_6LayoutINS5_IJNSA_ILi2EEESC_SC_EEENS5_IJSC_NSA_ILi0EEESY_EEEEENS5_IJNS4_10UnderscoreES11_S11_EEEEENS4_23SM90_TMA_LOAD_MULTICASTENS4_14ComposedLayoutINS4_7SwizzleILi3ELi4ELi3EEENS4_18smem_ptr_flag_bitsILi16EEENSV_INS5_IJSH_NSA_ILi8EEEEEENS5_IJSC_SH_EEEEEEEvNS4_8identityES14_NS15_IS17_S19_NSV_INS5_IJS1A_SH_EEENS5_IJSH_SC_EEEEEEEvS1F_EENS_8epilogue10collective6detail29Sm90TmaWarpSpecializedAdapterINS1M_15DefaultEpilogueISJ_SL_SL_NS1L_6thread17LinearCombinationISJ_Li1EffLNS1Q_9ScaleType4KindE0ELNS_15FloatRoundStyleE2ESJ_EENS1_15EpilogueDefaultEEEEEvvEEEEvNT_6ParamsE,"aw",@nobits
	.sectionflags	@""
	.align	16
	.zero		1024


//--------------------- .nv.shared.reserved.0     --------------------------
	.section	.nv.shared.reserved.0,"aw",@nobits
	.weak		__nv_reservedSMEM_offset_0_alias
	.size		__nv_reservedSMEM_offset_0_alias, 0, 0
	.other		__nv_reservedSMEM_offset_0_alias,@"STO_CUDA_RESERVED_SHARED STV_DEFAULT"
__nv_reservedSMEM_offset_0_alias:
	.zero		0


//--------------------- .nv.global                --------------------------
	.section	.nv.global,"aw",@nobits
.nv.global:
	.type		_ZN40_INTERNAL_2901e894_4_k_cu_40203214_293314cute1_E,@object
	.size		_ZN40_INTERNAL_2901e894_4_k_cu_40203214_293314cute1_E,(_ZN40_INTERNAL_2901e894_4_k_cu_40203214_293314cuda3std3__45__cpo6cbeginE - _ZN40_INTERNAL_2901e894_4_k_cu_40203214_293314cute1_E)
_ZN40_INTERNAL_2901e894_4_k_cu_40203214_293314cute1_E:
	.zero		1
	.type		_ZN40_INTERNAL_2901e894_4_k_cu_40203214_293314cuda3std3__45__cpo6cbeginE,@object
	.size		_ZN40_INTERNAL_2901e894_4_k_cu_40203214_293314cuda3std3__45__cpo6cbeginE,(_ZN40_INTERNAL_2901e894_4_k_cu_40203214_293314cuda3std3__48in_placeE - _ZN40_INTERNAL_2901e894_4_k_cu_40203214_293314cuda3std3__45__cpo6cbeginE)
_ZN40_INTERNAL_2901e894_4_k_cu_40203214_293314cuda3std3__45__cpo6cbeginE:
	.zero		1
	.type		_ZN40_INTERNAL_2901e894_4_k_cu_40203214_293314cuda3std3__48in_placeE,@object
	.size		_ZN40_INTERNAL_2901e894_4_k_cu_40203214_293314cuda3std3__48in_placeE,(_ZN40_INTERNAL_2901e894_4_k_cu_40203214_293314cuda3std6ranges3__45__cpo9iter_moveE - _ZN40_INTERNAL_2901e894_4_k_cu_40203214_293314cuda3std3__48in_placeE)
_ZN40_INTERNAL_2901e894_4_k_cu_40203214_293314cuda3std3__48in_placeE:
	.zero		1
	.type		_ZN40_INTERNAL_2901e894_4_k_cu_40203214_293314cuda3std6ranges3__45__cpo9iter_moveE,@object
	.size		_ZN40_INTERNAL_2901e894_4_k_cu_40203214_293314cuda3std6ranges3__45__cpo9iter_moveE,(_ZN40_INTERNAL_2901e894_4_k_cu_40203214_293314cuda3std3__45__cpo5beginE - _ZN40_INTERNAL_2901e894_4_k_cu_40203214_293314cuda3std6ranges3__45__cpo9iter_moveE)
_ZN40_INTERNAL_2901e894_4_k_cu_40203214_293314cuda3std6ranges3__45__cpo9iter_moveE:
	.zero		1
	.type		_ZN40_INTERNAL_2901e894_4_k_cu_40203214_293314cuda3std3__45__cpo5beginE,@object
	.size		_ZN40_INTERNAL_2901e894_4_k_cu_40203214_293314cuda3std3__45__cpo5beginE,(_ZN40_INTERNAL_2901e894_4_k_cu_40203214_293314cuda3std3__442_GLOBAL__N__2901e894_4_k_cu_40203214_293316ignoreE - _ZN40_INTERNAL_2901e894_4_k_cu_40203214_293314cuda3std3__45__cpo5beginE)
_ZN40_INTERNAL_2901e894_4_k_cu_40203214_293314cuda3std3__45__cpo5beginE:
	.zero		1
	.type		_ZN40_INTERNAL_2901e894_4_k_cu_40203214_293314cuda3std3__442_GLOBAL__N__2901e894_4_k_cu_40203214_293316ignoreE,@object
	.size		_ZN40_INTERNAL_2901e894_4_k_cu_40203214_293314cuda3std3__442_GLOBAL__N__2901e894_4_k_cu_40203214_293316ignoreE,(_ZN40_INTERNAL_2901e894_4_k_cu_40203214_293314cute7productE - _ZN40_INTERNAL_2901e894_4_k_cu_40203214_293314cuda3std3__442_GLOBAL__N__2901e894_4_k_cu_40203214_293316ignoreE)
_ZN40_INTERNAL_2901e894_4_k_cu_40203214_293314cuda3std3__442_GLOBAL__N__2901e894_4_k_cu_40203214_293316ignoreE:
	.zero		1
	.type		_ZN40_INTERNAL_2901e894_4_k_cu_40203214_293314cute7productE,@object
	.size		_ZN40_INTERNAL_2901e894_4_k_cu_40203214_293314cute7productE,(_ZN40_INTERNAL_2901e894_4_k_cu_40203214_293314cuda3std3__45__cpo3endE - _ZN40_INTERNAL_2901e894_4_k_cu_40203214_293314cute7productE)
_ZN40_INTERNAL_2901e894_4_k_cu_40203214_293314cute7productE:
	.zero		1
	.type		_ZN40_INTERNAL_2901e894_4_k_cu_40203214_293314cuda3std3__45__cpo3endE,@object
	.size		_ZN40_INTERNAL_2901e894_4_k_cu_40203214_293314cuda3std3__45__cpo3endE,(_ZN40_INTERNAL_2901e894_4_k_cu_40203214_293314cuda3std3__419piecewise_constructE - _ZN40_INTERNAL_2901e894_4_k_cu_40203214_293314cuda3std3__45__cpo3endE)
_ZN40_INTERNAL_2901e894_4_k_cu_40203214_293314cuda3std3__45__cpo3endE:
	.zero		1
	.type		_ZN40_INTERNAL_2901e894_4_k_cu_40203214_293314cuda3std3__419piecewise_constructE,@object
	.size		_ZN40_INTERNAL_2901e894_4_k_cu_40203214_293314cuda3std3__419piecewise_constructE,(_ZN40_INTERNAL_2901e894_4_k_cu_40203214_293314cuda3std3__45__cpo4cendE - _ZN40_INTERNAL_2901e894_4_k_cu_40203214_293314cuda3std3__419piecewise_constructE)
_ZN40_INTERNAL_2901e894_4_k_cu_40203214_293314cuda3std3__419piecewise_constructE:
	.zero		1
	.type		_ZN40_INTERNAL_2901e894_4_k_cu_40203214_293314cuda3std3__45__cpo4cendE,@object
	.size		_ZN40_INTERNAL_2901e894_4_k_cu_40203214_293314cuda3std3__45__cpo4cendE,(_ZN40_INTERNAL_2901e894_4_k_cu_40203214_293314cuda3std6ranges3__45__cpo4swapE - _ZN40_INTERNAL_2901e894_4_k_cu_40203214_293314cuda3std3__45__cpo4cendE)
_ZN40_INTERNAL_2901e894_4_k_cu_40203214_293314cuda3std3__45__cpo4cendE:
	.zero		1
	.type		_ZN40_INTERNAL_2901e894_4_k_cu_40203214_293314cuda3std6ranges3__45__cpo4swapE,@object
	.size		_ZN40_INTERNAL_2901e894_4_k_cu_40203214_293314cuda3std6ranges3__45__cpo4swapE,(.L_8 - _ZN40_INTERNAL_2901e894_4_k_cu_40203214_293314cuda3std6ranges3__45__cpo4swapE)
_ZN40_INTERNAL_2901e894_4_k_cu_40203214_293314cuda3std6ranges3__45__cpo4swapE:
	.zero		1
.L_8:


//--------------------- .nv.constant0._ZN7cutlass13device_kernelINS_4gemm6kernel13GemmUniversalIN4cute5tupleIJiiiiEEENS1_10collective13CollectiveMmaINS1_34MainloopSm90TmaGmmaWarpSpecializedILi3ENS5_IJNS4_1CILi4EEESB_NSA_ILi1EEEEEENS1_35KernelTmaWarpSpecializedCooperativeEEENS5_IJNSA_ILi128EEESG_NSA_ILi64EEEEEENS_6half_tENS5_IJSC_llEEESJ_NS5_IJlSC_lEEENS4_8TiledMMAINS4_8MMA_AtomIJNS4_4SM904GMMA26MMA_64x128x16_F32F16F16_SSILNSP_5MajorE1ELSR_0ELNSP_7ScaleInE1ELSS_1EEEEEENS4_6LayoutINS5_IJNSA_ILi2EEESC_SC_EEENS5_IJSC_NSA_ILi0EEESY_EEEEENS5_IJNS4_10UnderscoreES11_S11_EEEEENS4_23SM90_TMA_LOAD_MULTICASTENS4_14ComposedLayoutINS4_7SwizzleILi3ELi4ELi3EEENS4_18smem_ptr_flag_bitsILi16EEENSV_INS5_IJSH_NSA_ILi8EEEEEENS5_IJSC_SH_EEEEEEEvNS4_8identityES14_NS15_IS17_S19_NSV_INS5_IJS1A_SH_EEENS5_IJSH_SC_EEEEEEEvS1F_EENS_8epilogue10collective6detail29Sm90TmaWarpSpecializedAdapterINS1M_15DefaultEpilogueISJ_SL_SL_NS1L_6thread17LinearCombinationISJ_Li1EffLNS1Q_9ScaleType4KindE0ELNS_15FloatRoundStyleE2ESJ_EENS1_15EpilogueDefaultEEEEEvvEEEEvNT_6ParamsE --------------------------
	.section	.nv.constant0._ZN7cutlass13device_kernelINS_4gemm6kernel13GemmUniversalIN4cute5tupleIJiiiiEEENS1_10collective13CollectiveMmaINS1_34MainloopSm90TmaGmmaWarpSpecializedILi3ENS5_IJNS4_1CILi4EEESB_NSA_ILi1EEEEEENS1_35KernelTmaWarpSpecializedCooperativeEEENS5_IJNSA_ILi128EEESG_NSA_ILi64EEEEEENS_6half_tENS5_IJSC_llEEESJ_NS5_IJlSC_lEEENS4_8TiledMMAINS4_8MMA_AtomIJNS4_4SM904GMMA26MMA_64x128x16_F32F16F16_SSILNSP_5MajorE1ELSR_0ELNSP_7ScaleInE1ELSS_1EEEEEENS4_6LayoutINS5_IJNSA_ILi2EEESC_SC_EEENS5_IJSC_NSA_ILi0EEESY_EEEEENS5_IJNS4_10UnderscoreES11_S11_EEEEENS4_23SM90_TMA_LOAD_MULTICASTENS4_14ComposedLayoutINS4_7SwizzleILi3ELi4ELi3EEENS4_18smem_ptr_flag_bitsILi16EEENSV_INS5_IJSH_NSA_ILi8EEEEEENS5_IJSC_SH_EEEEEEEvNS4_8identityES14_NS15_IS17_S19_NSV_INS5_IJS1A_SH_EEENS5_IJSH_SC_EEEEEEEvS1F_EENS_8epilogue10collective6detail29Sm90TmaWarpSpecializedAdapterINS1M_15DefaultEpilogueISJ_SL_SL_NS1L_6thread17LinearCombinationISJ_Li1EffLNS1Q_9ScaleType4KindE0ELNS_15FloatRoundStyleE2ESJ_EENS1_15EpilogueDefaultEEEEEvvEEEEvNT_6ParamsE,"a",@progbits
	.sectionflags	@""
	.align	4
.nv.constant0._ZN7cutlass13device_kernelINS_4gemm6kernel13GemmUniversalIN4cute5tupleIJiiiiEEENS1_10collective13CollectiveMmaINS1_34MainloopSm90TmaGmmaWarpSpecializedILi3ENS5_IJNS4_1CILi4EEESB_NSA_ILi1EEEEEENS1_35KernelTmaWarpSpecializedCooperativeEEENS5_IJNSA_ILi128EEESG_NSA_ILi64EEEEEENS_6half_tENS5_IJSC_llEEESJ_NS5_IJlSC_lEEENS4_8TiledMMAINS4_8MMA_AtomIJNS4_4SM904GMMA26MMA_64x128x16_F32F16F16_SSILNSP_5MajorE1ELSR_0ELNSP_7ScaleInE1ELSS_1EEEEEENS4_6LayoutINS5_IJNSA_ILi2EEESC_SC_EEENS5_IJSC_NSA_ILi0EEESY_EEEEENS5_IJNS4_10UnderscoreES11_S11_EEEEENS4_23SM90_TMA_LOAD_MULTICASTENS4_14ComposedLayoutINS4_7SwizzleILi3ELi4ELi3EEENS4_18smem_ptr_flag_bitsILi16EEENSV_INS5_IJSH_NSA_ILi8EEEEEENS5_IJSC_SH_EEEEEEEvNS4_8identityES14_NS15_IS17_S19_NSV_INS5_IJS1A_SH_EEENS5_IJSH_SC_EEEEEEEvS1F_EENS_8epilogue10collective6detail29Sm90TmaWarpSpecializedAdapterINS1M_15DefaultEpilogueISJ_SL_SL_NS1L_6thread17LinearCombinationISJ_Li1EffLNS1Q_9ScaleType4KindE0ELNS_15FloatRoundStyleE2ESJ_EENS1_15EpilogueDefaultEEEEEvvEEEEvNT_6ParamsE:
	.zero		1664


//--------------------- SYMBOLS --------------------------

	.type		.nv.reservedSmem.offset0,@object
	.size		.nv.reservedSmem.offset0,0x4
	.type		__assertfail,@function
